	.headerflags	@"EF_CUDA_TEXMODE_UNIFIED EF_CUDA_64BIT_ADDRESS EF_CUDA_ACCELERATORS EF_CUDA_SM90 EF_CUDA_VIRTUAL_SM(EF_CUDA_SM90)"
	.elftype	@"ET_EXEC"


//--------------------- .nv.info                  --------------------------
	.section	.nv.info,"",@"SHT_CUDA_INFO"
	.align	4


	//----- nvinfo : EIATTR_REGCOUNT
	.align		4
        /*0000*/ 	.byte	0x04, 0x2f
        /*0002*/ 	.short	(.L_3 - .L_2)
	.align		4
.L_2:
        /*0004*/ 	.word	index@(triton_poi_fused__native_batch_norm_legit_no_training_mul_softplus_tanh_27)
        /*0008*/ 	.word	0x00000030


	//----- nvinfo : EIATTR_MIN_STACK_SIZE
	.align		4
.L_3:
        /*000c*/ 	.byte	0x04, 0x12
        /*000e*/ 	.short	(.L_5 - .L_4)
	.align		4
.L_4:
        /*0010*/ 	.word	index@(triton_poi_fused__native_batch_norm_legit_no_training_mul_softplus_tanh_27)
        /*0014*/ 	.word	0x00000000


	//----- nvinfo : EIATTR_FRAME_SIZE
	.align		4
.L_5:
        /*0018*/ 	.byte	0x04, 0x11
        /*001a*/ 	.short	(.L_7 - .L_6)
	.align		4
.L_6:
        /*001c*/ 	.word	index@(triton_poi_fused__native_batch_norm_legit_no_training_mul_softplus_tanh_27)
        /*0020*/ 	.word	0x00000000


	//----- nvinfo : EIATTR_MIN_STACK_SIZE
	.align		4
.L_7:
        /*0024*/ 	.byte	0x04, 0x12
        /*0026*/ 	.short	(.L_9 - .L_8)
	.align		4
.L_8:
        /*0028*/ 	.word	index@(triton_poi_fused__native_batch_norm_legit_no_training_mul_softplus_tanh_27)
        /*002c*/ 	.word	0x00000000
.L_9:


//--------------------- .nv.info.triton_poi_fused__native_batch_norm_legit_no_training_mul_softplus_tanh_27 --------------------------
	.section	.nv.info.triton_poi_fused__native_batch_norm_legit_no_training_mul_softplus_tanh_27,"",@"SHT_CUDA_INFO"
	.sectionflags	@""
	.align	4


	//----- nvinfo : EIATTR_CUDA_API_VERSION
	.align		4
        /*0000*/ 	.byte	0x04, 0x37
        /*0002*/ 	.short	(.L_11 - .L_10)
.L_10:
        /*0004*/ 	.word	0x0000007c


	//----- nvinfo : EIATTR_KPARAM_INFO
	.align		4
.L_11:
        /*0008*/ 	.byte	0x04, 0x17
        /*000a*/ 	.short	(.L_13 - .L_12)
.L_12:
        /*000c*/ 	.word	0x00000000
        /*0010*/ 	.short	0x0007
        /*0012*/ 	.short	0x0034
        /*0014*/ 	.byte	0x00, 0xf0, 0x11, 0x00


	//----- nvinfo : EIATTR_KPARAM_INFO
	.align		4
.L_13:
        /*0018*/ 	.byte	0x04, 0x17
        /*001a*/ 	.short	(.L_15 - .L_14)
.L_14:
        /*001c*/ 	.word	0x00000000
        /*0020*/ 	.short	0x0006
        /*0022*/ 	.short	0x0030
        /*0024*/ 	.byte	0x00, 0xf0, 0x11, 0x00


	//----- nvinfo : EIATTR_KPARAM_INFO
	.align		4
.L_15:
        /*0028*/ 	.byte	0x04, 0x17
        /*002a*/ 	.short	(.L_17 - .L_16)
.L_16:
        /*002c*/ 	.word	0x00000000
        /*0030*/ 	.short	0x0005
        /*0032*/ 	.short	0x0028
        /*0034*/ 	.byte	0x00, 0xf4, 0x21, 0x00


	//----- nvinfo : EIATTR_KPARAM_INFO
	.align		4
.L_17:
        /*0038*/ 	.byte	0x04, 0x17
        /*003a*/ 	.short	(.L_19 - .L_18)
.L_18:
        /*003c*/ 	.word	0x00000000
        /*0040*/ 	.short	0x0004
        /*0042*/ 	.short	0x0020
        /*0044*/ 	.byte	0x00, 0xf4, 0x21, 0x00


	//----- nvinfo : EIATTR_KPARAM_INFO
	.align		4
.L_19:
        /*0048*/ 	.byte	0x04, 0x17
        /*004a*/ 	.short	(.L_21 - .L_20)
.L_20:
        /*004c*/ 	.word	0x00000000
        /*0050*/ 	.short	0x0003
        /*0052*/ 	.short	0x0018
        /*0054*/ 	.byte	0x00, 0xf4, 0x21, 0x00


	//----- nvinfo : EIATTR_KPARAM_INFO
	.align		4
.L_21:
        /*0058*/ 	.byte	0x04, 0x17
        /*005a*/ 	.short	(.L_23 - .L_22)
.L_22:
        /*005c*/ 	.word	0x00000000
        /*0060*/ 	.short	0x0002
        /*0062*/ 	.short	0x0010
        /*0064*/ 	.byte	0x00, 0xf4, 0x21, 0x00


	//----- nvinfo : EIATTR_KPARAM_INFO
	.align		4
.L_23:
        /*0068*/ 	.byte	0x04, 0x17
        /*006a*/ 	.short	(.L_25 - .L_24)
.L_24:
        /*006c*/ 	.word	0x00000000
        /*0070*/ 	.short	0x0001
        /*0072*/ 	.short	0x0008
        /*0074*/ 	.byte	0x00, 0xf4, 0x21, 0x00


	//----- nvinfo : EIATTR_KPARAM_INFO
	.align		4
.L_25:
        /*0078*/ 	.byte	0x04, 0x17
        /*007a*/ 	.short	(.L_27 - .L_26)
.L_26:
        /*007c*/ 	.word	0x00000000
        /*0080*/ 	.short	0x0000
        /*0082*/ 	.short	0x0000
        /*0084*/ 	.byte	0x00, 0xf4, 0x21, 0x00


	//----- nvinfo : EIATTR_SPARSE_MMA_MASK
	.align		4
.L_27:
        /*0088*/ 	.byte	0x03, 0x50
        /*008a*/ 	.short	0x0000


	//----- nvinfo : EIATTR_MAXREG_COUNT
	.align		4
        /*008c*/ 	.byte	0x03, 0x1b
        /*008e*/ 	.short	0x00ff


	//----- nvinfo : EIATTR_EXIT_INSTR_OFFSETS
	.align		4
        /*0090*/ 	.byte	0x04, 0x1c
        /*0092*/ 	.short	(.L_29 - .L_28)


	//   ....[0]....
.L_28:
        /*0094*/ 	.word	0x00004980


	//   ....[1]....
        /*0098*/ 	.word	0x000049d0


	//----- nvinfo : EIATTR_REQNTID
	.align		4
.L_29:
        /*009c*/ 	.byte	0x04, 0x10
        /*009e*/ 	.short	(.L_31 - .L_30)
.L_30:
        /*00a0*/ 	.word	0x00000100
        /*00a4*/ 	.word	0x00000001
        /*00a8*/ 	.word	0x00000001


	//----- nvinfo : EIATTR_CRS_STACK_SIZE
	.align		4
.L_31:
        /*00ac*/ 	.byte	0x04, 0x1e
        /*00ae*/ 	.short	(.L_33 - .L_32)
.L_32:
        /*00b0*/ 	.word	0x00000000


	//----- nvinfo : EIATTR_CBANK_PARAM_SIZE
	.align		4
.L_33:
        /*00b4*/ 	.byte	0x03, 0x19
        /*00b6*/ 	.short	0x0038


	//----- nvinfo : EIATTR_PARAM_CBANK
	.align		4
        /*00b8*/ 	.byte	0x04, 0x0a
        /*00ba*/ 	.short	(.L_35 - .L_34)
	.align		4
.L_34:
        /*00bc*/ 	.word	index@(.nv.constant0.triton_poi_fused__native_batch_norm_legit_no_training_mul_softplus_tanh_27)
        /*00c0*/ 	.short	0x0210
        /*00c2*/ 	.short	0x0038


	//----- nvinfo : EIATTR_SW_WAR
	.align		4
.L_35:
        /*00c4*/ 	.byte	0x04, 0x36
        /*00c6*/ 	.short	(.L_37 - .L_36)
.L_36:
        /*00c8*/ 	.word	0x00000008
.L_37:


//--------------------- .nv.callgraph             --------------------------
	.section	.nv.callgraph,"",@"SHT_CUDA_CALLGRAPH"
	.align	4
	.sectionentsize	8
	.align		4
        /*0000*/ 	.word	0x00000000
	.align		4
        /*0004*/ 	.word	0xffffffff
	.align		4
        /*0008*/ 	.word	0x00000000
	.align		4
        /*000c*/ 	.word	0xfffffffe
	.align		4
        /*0010*/ 	.word	0x00000000
	.align		4
        /*0014*/ 	.word	0xfffffffd
	.align		4
        /*0018*/ 	.word	0x00000000
	.align		4
        /*001c*/ 	.word	0xfffffffc


//--------------------- .nv.constant4             --------------------------
	.section	.nv.constant4,"a",@progbits
	.align	8
	.align		8
.nv.constant4:
        /*0000*/ 	.dword	_$_str
	.align		8
        /*0008*/ 	.dword	_$_str_$_2


//--------------------- .text.triton_poi_fused__native_batch_norm_legit_no_training_mul_softplus_tanh_27 --------------------------
	.section	.text.triton_poi_fused__native_batch_norm_legit_no_training_mul_softplus_tanh_27,"ax",@progbits
	.sectionflags	@"SHF_BARRIERS=1"
	.align	128
        .global         triton_poi_fused__native_batch_norm_legit_no_training_mul_softplus_tanh_27
        .type           triton_poi_fused__native_batch_norm_legit_no_training_mul_softplus_tanh_27,@function
        .size           triton_poi_fused__native_batch_norm_legit_no_training_mul_softplus_tanh_27,(.L_x_81 - triton_poi_fused__native_batch_norm_legit_no_training_mul_softplus_tanh_27)
        .other          triton_poi_fused__native_batch_norm_legit_no_training_mul_softplus_tanh_27,@"STO_CUDA_ENTRY STV_DEFAULT"
triton_poi_fused__native_batch_norm_legit_no_training_mul_softplus_tanh_27:
.text.triton_poi_fused__native_batch_norm_legit_no_training_mul_softplus_tanh_27:
[----:B------:R-:W0:Y:S01]  /*0000*/  LDC R1, c[0x0][0x28] ;  /* 0x00000a00ff017b82 */ /* 0x000e220000000800 */
[----:B------:R-:W1:Y:S07]  /*0010*/  S2R R3, SR_TID.X ;  /* 0x0000000000037919 */ /* 0x000e6e0000002100 */
[----:B------:R-:W2:Y:S01]  /*0020*/  S2UR UR4, SR_CTAID.Y ;  /* 0x00000000000479c3 */ /* 0x000ea20000002600 */
[----:B------:R-:W-:Y:S02]  /*0030*/  CS2R R28, SRZ ;  /* 0x00000000001c7805 */ /* 0x000fe4000001ff00 */
[----:B------:R-:W-:Y:S01]  /*0040*/  CS2R R30, SRZ ;  /* 0x00000000001e7805 */ /* 0x000fe2000001ff00 */
[----:B------:R-:W3:Y:S01]  /*0050*/  S2R R2, SR_CTAID.X ;  /* 0x0000000000027919 */ /* 0x000ee20000002500 */
[----:B------:R-:W-:Y:S01]  /*0060*/  ULDC.64 UR8, c[0x0][0x208] ;  /* 0x0000820000087ab9 */ /* 0x000fe20000000a00 */
[----:B------:R-:W-:-:S02]  /*0070*/  CS2R R12, SRZ ;  /* 0x00000000000c7805 */ /* 0x000fc4000001ff00 */
[----:B------:R-:W4:Y:S01]  /*0080*/  LDC.64 R4, c[0x0][0x210] ;  /* 0x00008400ff047b82 */ /* 0x000f220000000a00 */
[----:B--2---:R-:W-:Y:S01]  /*0090*/  USHF.L.U32 UR4, UR4, 0x4, URZ ;  /* 0x0000000404047899 */ /* 0x004fe2000800063f */
[----:B-1----:R-:W-:Y:S02]  /*00a0*/  SHF.L.U32 R18, R3, 0x2, RZ ;  /* 0x0000000203127819 */ /* 0x002fe400000006ff */
[----:B------:R-:W-:Y:S02]  /*00b0*/  SHF.R.U32.HI R0, RZ, 0x6, R3 ;  /* 0x00000006ff007819 */ /* 0x000fe40000011603 */
[----:B------:R-:W-:Y:S02]  /*00c0*/  LOP3.LUT R7, R18, 0xfc, RZ, 0xc0, !PT ;  /* 0x000000fc12077812 */ /* 0x000fe400078ec0ff */
[----:B------:R-:W-:Y:S02]  /*00d0*/  SGXT.U32 R0, R0, 0x2 ;  /* 0x000000020000781a */ /* 0x000fe40000000000 */
[----:B---3--:R-:W-:-:S02]  /*00e0*/  PRMT R17, R7, 0x6540, R2 ;  /* 0x0000654007117816 */ /* 0x008fc40000000002 */
[----:B------:R-:W-:Y:S02]  /*00f0*/  LOP3.LUT R0, R0, UR4, RZ, 0xfc, !PT ;  /* 0x0000000400007c12 */ /* 0x000fe4000f8efcff */
[----:B------:R-:W-:Y:S02]  /*0100*/  ISETP.GE.AND P0, PT, R17, 0x100, PT ;  /* 0x000001001100780c */ /* 0x000fe40003f06270 */
[C---:B------:R-:W-:Y:S02]  /*0110*/  LEA R7, R0.reuse, R17, 0x8 ;  /* 0x0000001100077211 */ /* 0x040fe400078e40ff */
[C---:B------:R-:W-:Y:S02]  /*0120*/  ISETP.LT.AND P1, PT, R0.reuse, 0x100, !P0 ;  /* 0x000001000000780c */ /* 0x040fe40004721270 */
[----:B------:R-:W-:Y:S01]  /*0130*/  LOP3.LUT R8, R0, 0x4, RZ, 0xfc, !PT ;  /* 0x0000000400087812 */ /* 0x000fe200078efcff */
[----:B----4-:R-:W-:-:S03]  /*0140*/  IMAD.WIDE R6, R7, 0x4, R4 ;  /* 0x0000000407067825 */ /* 0x010fc600078e0204 */
[----:B------:R-:W-:-:S07]  /*0150*/  ISETP.LT.AND P2, PT, R8, 0x100, !P0 ;  /* 0x000001000800780c */ /* 0x000fce0004741270 */
[----:B------:R1:W2:Y:S01]  /*0160*/  @P1 LDG.E.128 R28, desc[UR8][R6.64] ;  /* 0x00000008061c1981 */ /* 0x0002a2000c1e1d00 */
[----:B------:R-:W-:Y:S02]  /*0170*/  LEA R9, R8, R17, 0x8 ;  /* 0x0000001108097211 */ /* 0x000fe400078e40ff */
[----:B------:R-:W-:Y:S02]  /*0180*/  CS2R R14, SRZ ;  /* 0x00000000000e7805 */ /* 0x000fe4000001ff00 */
[----:B------:R-:W-:Y:S01]  /*0190*/  LOP3.LUT R10, R0, 0x8, RZ, 0xfc, !PT ;  /* 0x00000008000a7812 */ /* 0x000fe200078efcff */
[----:B------:R-:W-:-:S03]  /*01a0*/  IMAD.WIDE R8, R9, 0x4, R4 ;  /* 0x0000000409087825 */ /* 0x000fc600078e0204 */
[C---:B------:R-:W-:Y:S02]  /*01b0*/  ISETP.LT.AND P1, PT, R10.reuse, 0x100, !P0 ;  /* 0x000001000a00780c */ /* 0x040fe40004721270 */
[----:B------:R3:W4:Y:S01]  /*01c0*/  @P2 LDG.E.128 R12, desc[UR8][R8.64] ;  /* 0x00000008080c2981 */ /* 0x000722000c1e1d00 */
[----:B------:R-:W-:Y:S02]  /*01d0*/  LEA R11, R10, R17, 0x8 ;  /* 0x000000110a0b7211 */ /* 0x000fe400078e40ff */
[----:B------:R-:W-:Y:S02]  /*01e0*/  CS2R R24, SRZ ;  /* 0x0000000000187805 */ /* 0x000fe4000001ff00 */
[----:B------:R-:W-:Y:S02]  /*01f0*/  CS2R R26, SRZ ;  /* 0x00000000001a7805 */ /* 0x000fe4000001ff00 */
[----:B------:R-:W-:Y:S01]  /*0200*/  LOP3.LUT R0, R0, 0xc, RZ, 0xfc, !PT ;  /* 0x0000000c00007812 */ /* 0x000fe200078efcff */
[----:B------:R-:W-:-:S03]  /*0210*/  IMAD.WIDE R10, R11, 0x4, R4 ;  /* 0x000000040b0a7825 */ /* 0x000fc600078e0204 */
[C---:B------:R-:W-:Y:S02]  /*0220*/  ISETP.LT.AND P0, PT, R0.reuse, 0x100, !P0 ;  /* 0x000001000000780c */ /* 0x040fe40004701270 */
[----:B------:R-:W-:Y:S01]  /*0230*/  LEA R17, R0, R17, 0x8 ;  /* 0x0000001100117211 */ /* 0x000fe200078e40ff */
[----:B------:R5:W4:Y:S01]  /*0240*/  @P1 LDG.E.128 R24, desc[UR8][R10.64] ;  /* 0x000000080a181981 */ /* 0x000b22000c1e1d00 */
[----:B-1----:R-:W-:-:S03]  /*0250*/  CS2R R6, SRZ ;  /* 0x0000000000067805 */ /* 0x002fc6000001ff00 */
[----:B---3--:R-:W-:Y:S01]  /*0260*/  IMAD.WIDE R8, R17, 0x4, R4 ;  /* 0x0000000411087825 */ /* 0x008fe200078e0204 */
[----:B------:R-:W-:Y:S01]  /*0270*/  CS2R R4, SRZ ;  /* 0x0000000000047805 */ /* 0x000fe2000001ff00 */
[----:B------:R-:W1:Y:S05]  /*0280*/  S2UR UR6, SR_CgaCtaId ;  /* 0x00000000000679c3 */ /* 0x000e6a0000008800 */
[----:B------:R3:W4:Y:S01]  /*0290*/  @P0 LDG.E.128 R4, desc[UR8][R8.64] ;  /* 0x0000000808040981 */ /* 0x000722000c1e1d00 */
[----:B------:R-:W-:Y:S01]  /*02a0*/  SHF.R.U32.HI R0, RZ, 0x8, R18 ;  /* 0x00000008ff007819 */ /* 0x000fe20000011612 */
[----:B------:R-:W-:Y:S01]  /*02b0*/  UMOV UR5, 0x400 ;  /* 0x0000040000057882 */ /* 0x000fe20000000000 */
[----:B------:R-:W-:Y:S01]  /*02c0*/  LOP3.LUT R21, R3, 0xff, RZ, 0xc0, !PT ;  /* 0x000000ff03157812 */ /* 0x000fe200078ec0ff */
[----:B------:R-:W2:Y:S01]  /*02d0*/  LDC.64 R16, c[0x0][0x228] ;  /* 0x00008a00ff107b82 */ /* 0x000ea20000000a00 */
[----:B-----5:R-:W-:-:S02]  /*02e0*/  SGXT.U32 R11, R0, 0x2 ;  /* 0x00000002000b781a */ /* 0x020fc40000000000 */
[----:B------:R-:W-:Y:S02]  /*02f0*/  LOP3.LUT R0, R18, 0x3fc, RZ, 0xc0, !PT ;  /* 0x000003fc12007812 */ /* 0x000fe400078ec0ff */
[----:B------:R-:W-:-:S03]  /*0300*/  LOP3.LUT R10, R11, 0x3fc, R18, 0xf8, !PT ;  /* 0x000003fc0b0a7812 */ /* 0x000fc600078ef812 */
[----:B---3--:R-:W3:Y:S01]  /*0310*/  LDC.64 R8, c[0x0][0x220] ;  /* 0x00008800ff087b82 */ /* 0x008ee20000000a00 */
[----:B-1----:R-:W-:-:S06]  /*0320*/  UPRMT UR5, UR6, 0x654, UR5 ;  /* 0x0000065406057896 */ /* 0x002fcc0008000005 */
[----:B------:R-:W-:Y:S02]  /*0330*/  LEA R11, R11, UR5, 0x2 ;  /* 0x000000050b0b7c11 */ /* 0x000fe4000f8e10ff */
[----:B------:R-:W-:Y:S02]  /*0340*/  LEA R19, R10, UR5, 0x2 ;  /* 0x000000050a137c11 */ /* 0x000fe4000f8e10ff */
[----:B------:R-:W-:Y:S02]  /*0350*/  LEA R44, R0, R11, 0x2 ;  /* 0x0000000b002c7211 */ /* 0x000fe400078e10ff */
[----:B------:R-:W-:Y:S02]  /*0360*/  LEA R21, R21, UR5, 0x2 ;  /* 0x0000000515157c11 */ /* 0x000fe4000f8e10ff */
[----:B------:R-:W-:-:S04]  /*0370*/  PRMT R11, R3, 0x6540, R2 ;  /* 0x00006540030b7816 */ /* 0x000fc80000000002 */
[C---:B------:R-:W-:Y:S01]  /*0380*/  ISETP.GE.AND P0, PT, R11.reuse, 0x100, PT ;  /* 0x000001000b00780c */ /* 0x040fe20003f06270 */
[----:B--2---:R-:W-:Y:S04]  /*0390*/  STS [R19], R28 ;  /* 0x0000001c13007388 */ /* 0x004fe80000000800 */
[----:B------:R-:W-:Y:S04]  /*03a0*/  STS [R44+0x4], R29 ;  /* 0x0000041d2c007388 */ /* 0x000fe80000000800 */
[----:B------:R-:W-:Y:S04]  /*03b0*/  STS [R44+0x8], R30 ;  /* 0x0000081e2c007388 */ /* 0x000fe80000000800 */
[----:B------:R3:W-:Y:S01]  /*03c0*/  STS [R44+0xc], R31 ;  /* 0x00000c1f2c007388 */ /* 0x0007e20000000800 */
[----:B------:R-:W-:Y:S01]  /*03d0*/  BAR.SYNC.DEFER_BLOCKING 0x0 ;  /* 0x0000000000007b1d */ /* 0x000fe20000010000 */
[----:B---3--:R-:W-:-:S07]  /*03e0*/  IMAD.WIDE R30, R11, 0x4, R8 ;  /* 0x000000040b1e7825 */ /* 0x008fce00078e0208 */
[----:B------:R-:W1:Y:S01]  /*03f0*/  LDC.64 R8, c[0x0][0x230] ;  /* 0x00008c00ff087b82 */ /* 0x000e620000000a00 */
[----:B------:R-:W2:Y:S04]  /*0400*/  LDS R42, [R21] ;  /* 0x00000000152a7984 */ /* 0x000ea80000000800 */
[----:B------:R-:W3:Y:S04]  /*0410*/  LDS R38, [R21+0x404] ;  /* 0x0004040015267984 */ /* 0x000ee80000000800 */
[----:B------:R-:W5:Y:S04]  /*0420*/  LDS R34, [R21+0x808] ;  /* 0x0008080015227984 */ /* 0x000f680000000800 */
[----:B------:R-:W1:Y:S01]  /*0430*/  LDS R32, [R21+0xc0c] ;  /* 0x000c0c0015207984 */ /* 0x000e620000000800 */
[----:B------:R-:W-:Y:S06]  /*0440*/  BAR.SYNC.DEFER_BLOCKING 0x0 ;  /* 0x0000000000007b1d */ /* 0x000fec0000010000 */
[----:B----4-:R-:W-:Y:S04]  /*0450*/  STS [R19], R12 ;  /* 0x0000000c13007388 */ /* 0x010fe80000000800 */
[----:B------:R4:W-:Y:S04]  /*0460*/  STS [R44+0x4], R13 ;  /* 0x0000040d2c007388 */ /* 0x0009e80000000800 */
[----:B------:R-:W-:Y:S04]  /*0470*/  STS [R44+0x8], R14 ;  /* 0x0000080e2c007388 */ /* 0x000fe80000000800 */
[----:B------:R-:W-:Y:S01]  /*0480*/  STS [R44+0xc], R15 ;  /* 0x00000c0f2c007388 */ /* 0x000fe20000000800 */
[----:B----4-:R-:W-:Y:S01]  /*0490*/  HFMA2.MMA R13, -RZ, RZ, 0, 0 ;  /* 0x00000000ff0d7435 */ /* 0x010fe200000001ff */
[----:B------:R-:W-:Y:S06]  /*04a0*/  BAR.SYNC.DEFER_BLOCKING 0x0 ;  /* 0x0000000000007b1d */ /* 0x000fec0000010000 */
[----:B------:R-:W4:Y:S04]  /*04b0*/  LDS R22, [R21] ;  /* 0x0000000015167984 */ /* 0x000f280000000800 */
[----:B------:R-:W1:Y:S04]  /*04c0*/  LDS R28, [R21+0x404] ;  /* 0x00040400151c7984 */ /* 0x000e680000000800 */
[----:B------:R-:W1:Y:S04]  /*04d0*/  LDS R10, [R21+0x808] ;  /* 0x00080800150a7984 */ /* 0x000e680000000800 */
[----:B------:R-:W1:Y:S01]  /*04e0*/  LDS R0, [R21+0xc0c] ;  /* 0x000c0c0015007984 */ /* 0x000e620000000800 */
[----:B------:R-:W-:Y:S06]  /*04f0*/  BAR.SYNC.DEFER_BLOCKING 0x0 ;  /* 0x0000000000007b1d */ /* 0x000fec0000010000 */
[----:B------:R-:W-:Y:S04]  /*0500*/  STS [R19], R24 ;  /* 0x0000001813007388 */ /* 0x000fe80000000800 */
[----:B------:R2:W-:Y:S04]  /*0510*/  STS [R44+0x4], R25 ;  /* 0x000004192c007388 */ /* 0x0005e80000000800 */
[----:B------:R-:W-:Y:S04]  /*0520*/  STS [R44+0x8], R26 ;  /* 0x0000081a2c007388 */ /* 0x000fe80000000800 */
[----:B------:R-:W-:Y:S01]  /*0530*/  STS [R44+0xc], R27 ;  /* 0x00000c1b2c007388 */ /* 0x000fe20000000800 */
[----:B0-2---:R-:W0:Y:S08]  /*0540*/  LDC.64 R24, c[0x0][0x218] ;  /* 0x00008600ff187b82 */ /* 0x005e300000000a00 */
[----:B------:R-:W-:Y:S06]  /*0550*/  BAR.SYNC.DEFER_BLOCKING 0x0 ;  /* 0x0000000000007b1d */ /* 0x000fec0000010000 */
[----:B------:R-:W2:Y:S04]  /*0560*/  LDS R12, [R21] ;  /* 0x00000000150c7984 */ /* 0x000ea80000000800 */
[----:B------:R-:W2:Y:S04]  /*0570*/  LDS R40, [R21+0x404] ;  /* 0x0004040015287984 */ /* 0x000ea80000000800 */
[----:B------:R-:W2:Y:S04]  /*0580*/  LDS R36, [R21+0x808] ;  /* 0x0008080015247984 */ /* 0x000ea80000000800 */
[----:B------:R-:W2:Y:S01]  /*0590*/  LDS R20, [R21+0xc0c] ;  /* 0x000c0c0015147984 */ /* 0x000ea20000000800 */
[----:B------:R-:W-:Y:S06]  /*05a0*/  BAR.SYNC.DEFER_BLOCKING 0x0 ;  /* 0x0000000000007b1d */ /* 0x000fec0000010000 */
[----:B------:R-:W-:Y:S04]  /*05b0*/  STS [R19], R4 ;  /* 0x0000000413007388 */ /* 0x000fe80000000800 */
[----:B------:R0:W-:Y:S04]  /*05c0*/  STS [R44+0x4], R5 ;  /* 0x000004052c007388 */ /* 0x0001e80000000800 */
[----:B------:R0:W-:Y:S04]  /*05d0*/  STS [R44+0x8], R6 ;  /* 0x000008062c007388 */ /* 0x0001e80000000800 */
[----:B------:R0:W-:Y:S01]  /*05e0*/  STS [R44+0xc], R7 ;  /* 0x00000c072c007388 */ /* 0x0001e20000000800 */
[----:B------:R-:W-:Y:S06]  /*05f0*/  BAR.SYNC.DEFER_BLOCKING 0x0 ;  /* 0x0000000000007b1d */ /* 0x000fec0000010000 */
[----:B------:R-:W2:Y:S01]  /*0600*/  @!P0 LDG.E.EL R13, desc[UR8][R30.64] ;  /* 0x000000081e0d8981 */ /* 0x000ea2000c2e1900 */
[----:B------:R-:W-:Y:S01]  /*0610*/  MOV R15, RZ ;  /* 0x000000ff000f7202 */ /* 0x000fe20000000f00 */
[----:B0-----:R-:W-:Y:S01]  /*0620*/  IMAD.WIDE R24, R11, 0x4, R24 ;  /* 0x000000040b187825 */ /* 0x001fe200078e0218 */
[----:B------:R-:W-:-:S03]  /*0630*/  HFMA2.MMA R43, -RZ, RZ, 0, 0 ;  /* 0x00000000ff2b7435 */ /* 0x000fc600000001ff */
[C---:B------:R-:W-:Y:S01]  /*0640*/  IMAD.WIDE R4, R11.reuse, 0x4, R16 ;  /* 0x000000040b047825 */ /* 0x040fe200078e0210 */
[----:B------:R-:W3:Y:S01]  /*0650*/  @!P0 LDG.E.EL R15, desc[UR8][R24.64] ;  /* 0x00000008180f8981 */ /* 0x000ee2000c2e1900 */
[----:B------:R-:W-:Y:S02]  /*0660*/  MOV R16, RZ ;  /* 0x000000ff00107202 */ /* 0x000fe40000000f00 */
[----:B-1----:R-:W-:-:S03]  /*0670*/  IMAD.WIDE R8, R11, 0x4, R8 ;  /* 0x000000040b087825 */ /* 0x002fc600078e0208 */
[----:B------:R0:W4:Y:S04]  /*0680*/  @!P0 LDG.E.EL R43, desc[UR8][R4.64] ;  /* 0x00000008042b8981 */ /* 0x000128000c2e1900 */
[----:B------:R-:W4:Y:S01]  /*0690*/  @!P0 LDG.E.EL R16, desc[UR8][R8.64] ;  /* 0x0000000808108981 */ /* 0x000f22000c2e1900 */
[----:B------:R-:W-:Y:S01]  /*06a0*/  HFMA2.MMA R23, -RZ, RZ, 1.625, 0 ;  /* 0x3e800000ff177435 */ /* 0x000fe200000001ff */
[----:B------:R-:W-:Y:S01]  /*06b0*/  BSSY B0, `(.L_x_0) ;  /* 0x00000b7000007945 */ /* 0x000fe20003800000 */
[----:B--2---:R-:W-:-:S04]  /*06c0*/  FADD R13, R13, 9.9999997473787516356e-06 ;  /* 0x3727c5ac0d0d7421 */ /* 0x004fc80000000000 */
[----:B------:R-:W1:Y:S01]  /*06d0*/  MUFU.SQRT R6, R13 ;  /* 0x0000000d00067308 */ /* 0x000e620000002000 */
[--C-:B---3--:R-:W-:Y:S01]  /*06e0*/  FADD R42, R42, -R15.reuse ;  /* 0x8000000f2a2a7221 */ /* 0x108fe20000000000 */
[--C-:B------:R-:W-:Y:S01]  /*06f0*/  FADD R38, R38, -R15.reuse ;  /* 0x8000000f26267221 */ /* 0x100fe20000000000 */
[--C-:B-----5:R-:W-:Y:S01]  /*0700*/  FADD R34, R34, -R15.reuse ;  /* 0x8000000f22227221 */ /* 0x120fe20000000000 */
[--C-:B------:R-:W-:Y:S01]  /*0710*/  FADD R32, R32, -R15.reuse ;  /* 0x8000000f20207221 */ /* 0x100fe20000000000 */
[--C-:B----4-:R-:W-:Y:S01]  /*0720*/  FADD R22, R22, -R15.reuse ;  /* 0x8000000f16167221 */ /* 0x110fe20000000000 */
[--C-:B------:R-:W-:Y:S01]  /*0730*/  FADD R28, R28, -R15.reuse ;  /* 0x8000000f1c1c7221 */ /* 0x100fe20000000000 */
[----:B------:R-:W-:Y:S01]  /*0740*/  FADD R10, R10, -R15 ;  /* 0x8000000f0a0a7221 */ /* 0x000fe20000000000 */
[C---:B-1----:R-:W-:Y:S02]  /*0750*/  FSETP.GT.AND P0, PT, R6.reuse, 8.50705917302346158658e+37, PT ;  /* 0x7e8000000600780b */ /* 0x042fe40003f04000 */
[----:B------:R-:W-:-:S02]  /*0760*/  FSETP.GEU.AND P1, PT, R6, 1.175494350822287508e-38, PT ;  /* 0x008000000600780b */ /* 0x000fc40003f2e000 */
[----:B------:R-:W-:-:S09]  /*0770*/  FSEL R14, R23, 1, P0 ;  /* 0x3f800000170e7808 */ /* 0x000fd20000000000 */
[----:B------:R-:W-:Y:S02]  /*0780*/  @P0 FMUL R6, R6, 0.25 ;  /* 0x3e80000006060820 */ /* 0x000fe40000400000 */
[----:B------:R-:W-:Y:S02]  /*0790*/  @!P1 FMUL R14, R14, 16777216 ;  /* 0x4b8000000e0e9820 */ /* 0x000fe40000400000 */
[----:B------:R-:W-:-:S04]  /*07a0*/  @!P1 FMUL R6, R6, 16777216 ;  /* 0x4b80000006069820 */ /* 0x000fc80000400000 */
[----:B------:R-:W1:Y:S02]  /*07b0*/  MUFU.RCP R45, R6 ;  /* 0x00000006002d7308 */ /* 0x000e640000001000 */
[----:B-1----:R-:W-:-:S04]  /*07c0*/  FMUL R45, R45, R14 ;  /* 0x0000000e2d2d7220 */ /* 0x002fc80000400000 */
[-C--:B0-----:R-:W-:Y:S01]  /*07d0*/  FMUL R5, R42, R45.reuse ;  /* 0x0000002d2a057220 */ /* 0x081fe20000400000 */
[----:B------:R-:W-:Y:S01]  /*07e0*/  FMUL R7, R34, R45 ;  /* 0x0000002d22077220 */ /* 0x000fe20000400000 */
[----:B------:R-:W-:Y:S02]  /*07f0*/  FMUL R41, R45, R10 ;  /* 0x0000000a2d297220 */ /* 0x000fe40000400000 */
[--C-:B------:R-:W-:Y:S01]  /*0800*/  FFMA R4, R5, R43, R16.reuse ;  /* 0x0000002b05047223 */ /* 0x100fe20000000010 */
[----:B------:R-:W-:Y:S01]  /*0810*/  FMUL R5, R38, R45 ;  /* 0x0000002d26057220 */ /* 0x000fe20000400000 */
[--C-:B------:R-:W-:Y:S01]  /*0820*/  FFMA R6, R7, R43, R16.reuse ;  /* 0x0000002b07067223 */ /* 0x100fe20000000010 */
[----:B------:R-:W-:Y:S01]  /*0830*/  FMUL R7, R32, R45 ;  /* 0x0000002d20077220 */ /* 0x000fe20000400000 */
[----:B------:R-:W-:Y:S01]  /*0840*/  FMUL R8, R4, 1.4426950216293334961 ;  /* 0x3fb8aa3b04087820 */ /* 0x000fe20000400000 */
[-CC-:B------:R-:W-:Y:S01]  /*0850*/  FFMA R5, R5, R43.reuse, R16.reuse ;  /* 0x0000002b05057223 */ /* 0x180fe20000000010 */
[----:B------:R-:W-:Y:S01]  /*0860*/  FMUL R13, R6, 1.4426950216293334961 ;  /* 0x3fb8aa3b060d7820 */ /* 0x000fe20000400000 */
[-CC-:B------:R-:W-:Y:S01]  /*0870*/  FFMA R7, R7, R43.reuse, R16.reuse ;  /* 0x0000002b07077223 */ /* 0x180fe20000000010 */
[----:B------:R-:W-:Y:S01]  /*0880*/  FFMA R10, R41, R43, R16 ;  /* 0x0000002b290a7223 */ /* 0x000fe20000000010 */
[----:B------:R-:W-:Y:S01]  /*0890*/  FSETP.GEU.AND P0, PT, R8, -126, PT ;  /* 0xc2fc00000800780b */ /* 0x000fe20003f0e000 */
[----:B------:R-:W-:Y:S01]  /*08a0*/  FMUL R9, R5, 1.4426950216293334961 ;  /* 0x3fb8aa3b05097820 */ /* 0x000fe20000400000 */
[----:B------:R-:W-:Y:S01]  /*08b0*/  FSETP.GEU.AND P2, PT, R13, -126, PT ;  /* 0xc2fc00000d00780b */ /* 0x000fe20003f4e000 */
[----:B------:R-:W-:-:S03]  /*08c0*/  FMUL R37, R7, 1.4426950216293334961 ;  /* 0x3fb8aa3b07257820 */ /* 0x000fc60000400000 */
[----:B------:R-:W-:-:S07]  /*08d0*/  FSETP.GEU.AND P1, PT, R9, -126, PT ;  /* 0xc2fc00000900780b */ /* 0x000fce0003f2e000 */
[----:B------:R-:W-:Y:S02]  /*08e0*/  @!P0 FMUL R8, R8, 0.5 ;  /* 0x3f00000008088820 */ /* 0x000fe40000400000 */
[----:B------:R-:W-:Y:S02]  /*08f0*/  @!P2 FMUL R13, R13, 0.5 ;  /* 0x3f0000000d0da820 */ /* 0x000fe40000400000 */
[----:B------:R-:W0:Y:S02]  /*0900*/  MUFU.EX2 R11, R8 ;  /* 0x00000008000b7308 */ /* 0x000e240000000800 */
[----:B------:R-:W-:-:S06]  /*0910*/  @!P1 FMUL R9, R9, 0.5 ;  /* 0x3f00000009099820 */ /* 0x000fcc0000400000 */
[----:B------:R-:W1:Y:S01]  /*0920*/  MUFU.EX2 R24, R9 ;  /* 0x0000000900187308 */ /* 0x000e620000000800 */
[----:B0-----:R-:W-:-:S07]  /*0930*/  @!P0 FMUL R11, R11, R11 ;  /* 0x0000000b0b0b8220 */ /* 0x001fce0000400000 */
[----:B------:R0:W2:Y:S01]  /*0940*/  MUFU.EX2 R38, R13 ;  /* 0x0000000d00267308 */ /* 0x0000a20000000800 */
[----:B------:R-:W-:Y:S01]  /*0950*/  FSETP.GEU.AND P0, PT, R37, -126, PT ;  /* 0xc2fc00002500780b */ /* 0x000fe20003f0e000 */
[----:B------:R-:W-:Y:S01]  /*0960*/  FADD.FTZ.RZ R14, R11, 1 ;  /* 0x3f8000000b0e7421 */ /* 0x000fe2000001c000 */
[----:B-1----:R-:W-:-:S04]  /*0970*/  @!P1 FMUL R24, R24, R24 ;  /* 0x0000001818189220 */ /* 0x002fc80000400000 */
[----:B------:R-:W-:Y:S01]  /*0980*/  IADD3 R14, R14, -0x3f400000, RZ ;  /* 0xc0c000000e0e7810 */ /* 0x000fe20007ffe0ff */
[----:B0-----:R-:W-:Y:S01]  /*0990*/  FMUL R13, R22, R45 ;  /* 0x0000002d160d7220 */ /* 0x001fe20000400000 */
[----:B------:R-:W-:Y:S01]  /*09a0*/  MOV R22, 0x3d39bf78 ;  /* 0x3d39bf7800167802 */ /* 0x000fe20000000f00 */
[----:B------:R-:W-:Y:S01]  /*09b0*/  FADD.FTZ.RZ R9, R24, 1 ;  /* 0x3f80000018097421 */ /* 0x000fe2000001c000 */
[----:B------:R-:W-:-:S03]  /*09c0*/  LOP3.LUT R42, R14, 0xff800000, RZ, 0xc0, !PT ;  /* 0xff8000000e2a7812 */ /* 0x000fc600078ec0ff */
[----:B------:R-:W-:Y:S01]  /*09d0*/  @!P0 FMUL R37, R37, 0.5 ;  /* 0x3f00000025258820 */ /* 0x000fe20000400000 */
[----:B--2---:R-:W-:Y:S01]  /*09e0*/  @!P2 FMUL R38, R38, R38 ;  /* 0x000000262626a220 */ /* 0x004fe20000400000 */
[----:B------:R-:W-:Y:S02]  /*09f0*/  IADD3 R9, R9, -0x3f400000, RZ ;  /* 0xc0c0000009097810 */ /* 0x000fe40007ffe0ff */
[----:B------:R-:W-:Y:S02]  /*0a00*/  IADD3 R8, -R42, 0x40800000, RZ ;  /* 0x408000002a087810 */ /* 0x000fe40007ffe1ff */
[----:B------:R-:W-:Y:S01]  /*0a10*/  LOP3.LUT R29, R9, 0xff800000, RZ, 0xc0, !PT ;  /* 0xff800000091d7812 */ /* 0x000fe200078ec0ff */
[----:B------:R-:W-:Y:S01]  /*0a20*/  FADD.FTZ.RZ R9, R38, 1 ;  /* 0x3f80000026097421 */ /* 0x000fe2000001c000 */
[----:B------:R-:W-:Y:S01]  /*0a30*/  IADD3 R35, R11, -R42, RZ ;  /* 0x8000002a0b237210 */ /* 0x000fe20007ffe0ff */
[-C--:B------:R-:W-:Y:S01]  /*0a40*/  FFMA.FTZ R8, R8, R23.reuse, -1 ;  /* 0xbf80000008087423 */ /* 0x080fe20000010017 */
[----:B------:R-:W-:Y:S01]  /*0a50*/  IADD3 R14, -R29, 0x40800000, RZ ;  /* 0x408000001d0e7810 */ /* 0x000fe20007ffe1ff */
[----:B------:R-:W0:Y:S01]  /*0a60*/  MUFU.EX2 R37, R37 ;  /* 0x0000002500257308 */ /* 0x000e220000000800 */
[----:B------:R-:W-:Y:S01]  /*0a70*/  IADD3 R9, R9, -0x3f400000, RZ ;  /* 0xc0c0000009097810 */ /* 0x000fe20007ffe0ff */
[----:B------:R-:W-:Y:S01]  /*0a80*/  FADD R35, R35, R8 ;  /* 0x0000000823237221 */ /* 0x000fe20000000000 */
[----:B------:R-:W-:Y:S01]  /*0a90*/  IADD3 R31, R24, -R29, RZ ;  /* 0x8000001d181f7210 */ /* 0x000fe20007ffe0ff */
[----:B------:R-:W-:Y:S01]  /*0aa0*/  FFMA.FTZ R26, R14, R23, -1 ;  /* 0xbf8000000e1a7423 */ /* 0x000fe20000010017 */
[----:B------:R-:W-:Y:S01]  /*0ab0*/  FFMA R8, R13, R43, R16 ;  /* 0x0000002b0d087223 */ /* 0x000fe20000000010 */
[----:B------:R-:W-:Y:S01]  /*0ac0*/  FFMA.FTZ R14, R35, -R22, 0.10546888411045074463 ;  /* 0x3dd80012230e7423 */ /* 0x000fe20000010816 */
[----:B------:R-:W-:Y:S01]  /*0ad0*/  LOP3.LUT R39, R9, 0xff800000, RZ, 0xc0, !PT ;  /* 0xff80000009277812 */ /* 0x000fe200078ec0ff */
[----:B------:R-:W-:Y:S01]  /*0ae0*/  FADD R31, R31, R26 ;  /* 0x0000001a1f1f7221 */ /* 0x000fe20000000000 */
[----:B------:R-:W-:Y:S01]  /*0af0*/  FMUL R33, R8, 1.4426950216293334961 ;  /* 0x3fb8aa3b08217820 */ /* 0x000fe20000400000 */
[----:B------:R-:W-:Y:S01]  /*0b00*/  FFMA.FTZ R14, R35, R14, -0.13229703903198242188 ;  /* 0xbe0778e0230e7423 */ /* 0x000fe2000001000e */
[----:B------:R-:W-:-:S02]  /*0b10*/  IADD3 R26, -R39, 0x40800000, RZ ;  /* 0x40800000271a7810 */ /* 0x000fc40007ffe1ff */
[----:B------:R-:W-:Y:S01]  /*0b20*/  IADD3 R25, R38, -R39, RZ ;  /* 0x8000002726197210 */ /* 0x000fe20007ffe0ff */
[----:B------:R-:W-:Y:S01]  /*0b30*/  FFMA.FTZ R14, R35, R14, 0.14491446316242218018 ;  /* 0x3e146475230e7423 */ /* 0x000fe2000001000e */
[----:B------:R-:W-:Y:S01]  /*0b40*/  FSETP.GEU.AND P1, PT, R33, -126, PT ;  /* 0xc2fc00002100780b */ /* 0x000fe20003f2e000 */
[----:B------:R-:W-:Y:S01]  /*0b50*/  FFMA.FTZ R30, R26, R23, -1 ;  /* 0xbf8000001a1e7423 */ /* 0x000fe20000010017 */
[----:B------:R-:W-:Y:S01]  /*0b60*/  FFMA.FTZ R26, R31, -R22, 0.10546888411045074463 ;  /* 0x3dd800121f1a7423 */ /* 0x000fe20000010816 */
[----:B------:R-:W-:Y:S01]  /*0b70*/  FFMA.FTZ R14, R35, R14, -0.16641564667224884033 ;  /* 0xbe2a68dd230e7423 */ /* 0x000fe2000001000e */
[----:B0-----:R-:W-:Y:S01]  /*0b80*/  @!P0 FMUL R37, R37, R37 ;  /* 0x0000002525258220 */ /* 0x001fe20000400000 */
[----:B------:R-:W-:Y:S01]  /*0b90*/  FADD R25, R25, R30 ;  /* 0x0000001e19197221 */ /* 0x000fe20000000000 */
[----:B------:R-:W-:Y:S01]  /*0ba0*/  FFMA.FTZ R26, R31, R26, -0.13229703903198242188 ;  /* 0xbe0778e01f1a7423 */ /* 0x000fe2000001001a */
[----:B------:R-:W-:Y:S01]  /*0bb0*/  FFMA.FTZ R14, R35, R14, 0.19988867640495300293 ;  /* 0x3e4caf9e230e7423 */ /* 0x000fe2000001000e */
[----:B------:R-:W-:Y:S01]  /*0bc0*/  FADD.FTZ.RZ R9, R37, 1 ;  /* 0x3f80000025097421 */ /* 0x000fe2000001c000 */
[----:B------:R-:W-:Y:S01]  /*0bd0*/  I2FP.F32.S32 R42, R42 ;  /* 0x0000002a002a7245 */ /* 0x000fe20000201400 */
[----:B------:R-:W-:Y:S01]  /*0be0*/  FFMA.FTZ R26, R31, R26, 0.14491446316242218018 ;  /* 0x3e1464751f1a7423 */ /* 0x000fe2000001001a */
[----:B------:R-:W-:-:S02]  /*0bf0*/  FFMA.FTZ R14, R35, R14, -0.25000196695327758789 ;  /* 0xbe800042230e7423 */ /* 0x000fc4000001000e */
[----:B------:R-:W-:Y:S01]  /*0c00*/  @!P1 FMUL R33, R33, 0.5 ;  /* 0x3f00000021219820 */ /* 0x000fe20000400000 */
[----:B------:R-:W-:Y:S01]  /*0c10*/  FFMA.FTZ R26, R31, R26, -0.16641564667224884033 ;  /* 0xbe2a68dd1f1a7423 */ /* 0x000fe2000001001a */
[----:B------:R-:W-:Y:S01]  /*0c20*/  FFMA.FTZ R14, R35, R14, 0.33333510160446166992 ;  /* 0x3eaaaae6230e7423 */ /* 0x000fe2000001000e */
[----:B------:R-:W-:Y:S01]  /*0c30*/  IADD3 R9, R9, -0x3f400000, RZ ;  /* 0xc0c0000009097810 */ /* 0x000fe20007ffe0ff */
[----:B------:R-:W-:Y:S01]  /*0c40*/  FMUL R42, R42, 1.1920928955078125e-07 ;  /* 0x340000002a2a7820 */ /* 0x000fe20000400000 */
[----:B------:R-:W-:Y:S01]  /*0c50*/  FFMA.FTZ R26, R31, R26, 0.19988867640495300293 ;  /* 0x3e4caf9e1f1a7423 */ /* 0x000fe2000001001a */
[----:B------:R-:W-:Y:S01]  /*0c60*/  FFMA.FTZ R14, R35, R14, -0.5 ;  /* 0xbf000000230e7423 */ /* 0x000fe2000001000e */
[----:B------:R-:W-:Y:S01]  /*0c70*/  LOP3.LUT R30, R9, 0xff800000, RZ, 0xc0, !PT ;  /* 0xff800000091e7812 */ /* 0x000fe200078ec0ff */
[----:B------:R-:W0:Y:S01]  /*0c80*/  MUFU.EX2 R33, R33 ;  /* 0x0000002100217308 */ /* 0x000e220000000800 */
[----:B------:R-:W-:Y:S01]  /*0c90*/  FMUL R9, R28, R45 ;  /* 0x0000002d1c097220 */ /* 0x000fe20000400000 */
[----:B------:R-:W-:Y:S01]  /*0ca0*/  FFMA.FTZ R28, R31, R26, -0.25000196695327758789 ;  /* 0xbe8000421f1c7423 */ /* 0x000fe2000001001a */
[----:B------:R-:W-:Y:S01]  /*0cb0*/  FMUL R26, R35, R14 ;  /* 0x0000000e231a7220 */ /* 0x000fe20000400000 */
[----:B------:R-:W-:Y:S01]  /*0cc0*/  IADD3 R32, -R30, 0x40800000, RZ ;  /* 0x408000001e207810 */ /* 0x000fe20007ffe1ff */
[----:B------:R-:W-:Y:S01]  /*0cd0*/  FFMA R9, R9, R43, R16 ;  /* 0x0000002b09097223 */ /* 0x000fe20000000010 */
[----:B------:R-:W-:Y:S01]  /*0ce0*/  FFMA.FTZ R28, R31, R28, 0.33333510160446166992 ;  /* 0x3eaaaae61f1c7423 */ /* 0x000fe2000001001c */
[----:B------:R-:W-:Y:S01]  /*0cf0*/  FFMA.FTZ R35, R35, R26, R35 ;  /* 0x0000001a23237223 */ /* 0x000fe20000010023 */
[----:B------:R-:W-:Y:S01]  /*0d00*/  FFMA.FTZ R26, R25, -R22, 0.10546888411045074463 ;  /* 0x3dd80012191a7423 */ /* 0x000fe20000010816 */
[----:B------:R-:W-:Y:S01]  /*0d10*/  FMUL R14, R9, 1.4426950216293334961 ;  /* 0x3fb8aa3b090e7820 */ /* 0x000fe20000400000 */
[----:B------:R-:W-:Y:S01]  /*0d20*/  IADD3 R17, R37, -R30, RZ ;  /* 0x8000001e25117210 */ /* 0x000fe20007ffe0ff */
[----:B------:R-:W-:Y:S01]  /*0d30*/  FFMA.FTZ R28, R31, R28, -0.5 ;  /* 0xbf0000001f1c7423 */ /* 0x000fe2000001001c */
[----:B------:R-:W-:Y:S01]  /*0d40*/  FFMA.FTZ R26, R25, R26, -0.13229703903198242188 ;  /* 0xbe0778e0191a7423 */ /* 0x000fe2000001001a */
[----:B------:R-:W-:Y:S01]  /*0d50*/  FFMA.FTZ R32, R32, R23, -1 ;  /* 0xbf80000020207423 */ /* 0x000fe20000010017 */
[----:B------:R-:W-:Y:S01]  /*0d60*/  FSETP.GEU.AND P0, PT, R14, -126, PT ;  /* 0xc2fc00000e00780b */ /* 0x000fe20003f0e000 */
[----:B0-----:R-:W-:Y:S01]  /*0d70*/  @!P1 FMUL R33, R33, R33 ;  /* 0x0000002121219220 */ /* 0x001fe20000400000 */
[----:B------:R-:W-:Y:S01]  /*0d80*/  FFMA.FTZ R26, R25, R26, 0.14491446316242218018 ;  /* 0x3e146475191a7423 */ /* 0x000fe2000001001a */
[----:B------:R-:W-:Y:S01]  /*0d90*/  FMUL R28, R31, R28 ;  /* 0x0000001c1f1c7220 */ /* 0x000fe20000400000 */
[----:B------:R-:W-:Y:S01]  /*0da0*/  FADD R17, R17, R32 ;  /* 0x0000002011117221 */ /* 0x000fe20000000000 */
[----:B------:R-:W-:Y:S01]  /*0db0*/  FADD.FTZ.RZ R13, R33, 1 ;  /* 0x3f800000210d7421 */ /* 0x000fe2000001c000 */
[----:B------:R-:W-:Y:S01]  /*0dc0*/  FFMA.FTZ R26, R25, R26, -0.16641564667224884033 ;  /* 0xbe2a68dd191a7423 */ /* 0x000fe2000001001a */
[----:B------:R-:W-:Y:S01]  /*0dd0*/  FFMA.FTZ R31, R31, R28, R31 ;  /* 0x0000001c1f1f7223 */ /* 0x000fe2000001001f */
[----:B------:R-:W-:Y:S01]  /*0de0*/  FFMA.FTZ R28, R17, -R22, 0.10546888411045074463 ;  /* 0x3dd80012111c7423 */ /* 0x000fe20000010816 */
[----:B------:R-:W-:Y:S01]  /*0df0*/  FFMA.FTZ R35, R42, 0.69314718246459960938, R35 ;  /* 0x3f3172182a237823 */ /* 0x000fe20000010023 */
[----:B------:R-:W-:Y:S01]  /*0e00*/  IADD3 R13, R13, -0x3f400000, RZ ;  /* 0xc0c000000d0d7810 */ /* 0x000fe20007ffe0ff */
[----:B------:R-:W-:Y:S01]  /*0e10*/  FFMA.FTZ R26, R25, R26, 0.19988867640495300293 ;  /* 0x3e4caf9e191a7423 */ /* 0x000fe2000001001a */
[----:B------:R-:W-:Y:S01]  /*0e20*/  FFMA.FTZ R28, R17, R28, -0.13229703903198242188 ;  /* 0xbe0778e0111c7423 */ /* 0x000fe2000001001c */
[----:B------:R-:W-:Y:S01]  /*0e30*/  @!P0 FMUL R14, R14, 0.5 ;  /* 0x3f0000000e0e8820 */ /* 0x000fe20000400000 */
[----:B------:R-:W-:Y:S01]  /*0e40*/  LOP3.LUT R34, R13, 0xff800000, RZ, 0xc0, !PT ;  /* 0xff8000000d227812 */ /* 0x000fe200078ec0ff */
[----:B------:R-:W-:Y:S01]  /*0e50*/  FFMA.FTZ R26, R25, R26, -0.25000196695327758789 ;  /* 0xbe800042191a7423 */ /* 0x000fe2000001001a */
[----:B------:R-:W-:-:S02]  /*0e60*/  FFMA.FTZ R28, R17, R28, 0.14491446316242218018 ;  /* 0x3e146475111c7423 */ /* 0x000fc4000001001c */
[----:B------:R-:W-:Y:S01]  /*0e70*/  IADD3 R32, -R34, 0x40800000, RZ ;  /* 0x4080000022207810 */ /* 0x000fe20007ffe1ff */
[----:B------:R-:W-:Y:S01]  /*0e80*/  FFMA.FTZ R26, R25, R26, 0.33333510160446166992 ;  /* 0x3eaaaae6191a7423 */ /* 0x000fe2000001001a */
[----:B------:R-:W-:Y:S01]  /*0e90*/  IADD3 R27, R33, -R34, RZ ;  /* 0x80000022211b7210 */ /* 0x000fe20007ffe0ff */
[----:B------:R-:W0:Y:S01]  /*0ea0*/  MUFU.EX2 R14, R14 ;  /* 0x0000000e000e7308 */ /* 0x000e220000000800 */
[----:B------:R-:W-:Y:S01]  /*0eb0*/  FFMA.FTZ R28, R17, R28, -0.16641564667224884033 ;  /* 0xbe2a68dd111c7423 */ /* 0x000fe2000001001c */
[----:B------:R-:W-:Y:S01]  /*0ec0*/  FFMA.FTZ R26, R25, R26, -0.5 ;  /* 0xbf000000191a7423 */ /* 0x000fe2000001001a */
[----:B------:R-:W-:Y:S02]  /*0ed0*/  FFMA.FTZ R32, R32, R23, -1 ;  /* 0xbf80000020207423 */ /* 0x000fe40000010017 */
[----:B------:R-:W-:Y:S01]  /*0ee0*/  FFMA.FTZ R28, R17, R28, 0.19988867640495300293 ;  /* 0x3e4caf9e111c7423 */ /* 0x000fe2000001001c */
[----:B------:R-:W-:Y:S01]  /*0ef0*/  FMUL R26, R25, R26 ;  /* 0x0000001a191a7220 */ /* 0x000fe20000400000 */
[----:B------:R-:W-:-:S02]  /*0f00*/  FADD R27, R27, R32 ;  /* 0x000000201b1b7221 */ /* 0x000fc40000000000 */
[----:B------:R-:W-:Y:S01]  /*0f10*/  FFMA.FTZ R28, R17, R28, -0.25000196695327758789 ;  /* 0xbe800042111c7423 */ /* 0x000fe2000001001c */
[----:B------:R-:W-:Y:S01]  /*0f20*/  FFMA.FTZ R25, R25, R26, R25 ;  /* 0x0000001a19197223 */ /* 0x000fe20000010019 */
[----:B------:R-:W-:Y:S02]  /*0f30*/  FFMA.FTZ R26, R27, -R22, 0.10546888411045074463 ;  /* 0x3dd800121b1a7423 */ /* 0x000fe40000010816 */
[----:B------:R-:W-:Y:S02]  /*0f40*/  FFMA.FTZ R28, R17, R28, 0.33333510160446166992 ;  /* 0x3eaaaae6111c7423 */ /* 0x000fe4000001001c */
[----:B------:R-:W-:Y:S01]  /*0f50*/  FFMA.FTZ R26, R27, R26, -0.13229703903198242188 ;  /* 0xbe0778e01b1a7423 */ /* 0x000fe2000001001a */
[----:B0-----:R-:W-:Y:S01]  /*0f60*/  @!P0 FMUL R14, R14, R14 ;  /* 0x0000000e0e0e8220 */ /* 0x001fe20000400000 */
[----:B------:R-:W-:Y:S02]  /*0f70*/  FFMA.FTZ R28, R17, R28, -0.5 ;  /* 0xbf000000111c7423 */ /* 0x000fe4000001001c */
[----:B------:R-:W-:Y:S01]  /*0f80*/  FFMA.FTZ R26, R27, R26, 0.14491446316242218018 ;  /* 0x3e1464751b1a7423 */ /* 0x000fe2000001001a */
[----:B------:R-:W-:Y:S01]  /*0f90*/  FADD.FTZ.RZ R13, R14, 1 ;  /* 0x3f8000000e0d7421 */ /* 0x000fe2000001c000 */
[----:B------:R-:W-:-:S02]  /*0fa0*/  FMUL R28, R17, R28 ;  /* 0x0000001c111c7220 */ /* 0x000fc40000400000 */
[----:B------:R-:W-:Y:S02]  /*0fb0*/  FFMA.FTZ R26, R27, R26, -0.16641564667224884033 ;  /* 0xbe2a68dd1b1a7423 */ /* 0x000fe4000001001a */
[----:B------:R-:W-:Y:S01]  /*0fc0*/  IADD3 R13, R13, -0x3f400000, RZ ;  /* 0xc0c000000d0d7810 */ /* 0x000fe20007ffe0ff */
[----:B------:R-:W-:Y:S01]  /*0fd0*/  FFMA.FTZ R17, R17, R28, R17 ;  /* 0x0000001c11117223 */ /* 0x000fe20000010011 */
[----:B------:R-:W-:Y:S02]  /*0fe0*/  FFMA.FTZ R26, R27, R26, 0.19988867640495300293 ;  /* 0x3e4caf9e1b1a7423 */ /* 0x000fe4000001001a */
[----:B------:R-:W-:Y:S02]  /*0ff0*/  LOP3.LUT R19, R13, 0xff800000, RZ, 0xc0, !PT ;  /* 0xff8000000d137812 */ /* 0x000fe400078ec0ff */
[----:B------:R-:W-:Y:S02]  /*1000*/  FFMA.FTZ R26, R27, R26, -0.25000196695327758789 ;  /* 0xbe8000421b1a7423 */ /* 0x000fe4000001001a */
[----:B------:R-:W-:-:S02]  /*1010*/  IADD3 R28, -R19, 0x40800000, RZ ;  /* 0x40800000131c7810 */ /* 0x000fc40007ffe1ff */
[C---:B------:R-:W-:Y:S01]  /*1020*/  FFMA.FTZ R26, R27.reuse, R26, 0.33333510160446166992 ;  /* 0x3eaaaae61b1a7423 */ /* 0x040fe2000001001a */
[----:B------:R-:W-:Y:S02]  /*1030*/  IADD3 R13, R14, -R19, RZ ;  /* 0x800000130e0d7210 */ /* 0x000fe40007ffe0ff */
[----:B------:R-:W-:Y:S01]  /*1040*/  FFMA.FTZ R28, R28, R23, -1 ;  /* 0xbf8000001c1c7423 */ /* 0x000fe20000010017 */
[----:B------:R-:W-:-:S03]  /*1050*/  FFMA.FTZ R26, R27, R26, -0.5 ;  /* 0xbf0000001b1a7423 */ /* 0x000fc6000001001a */
[----:B------:R-:W-:Y:S01]  /*1060*/  FADD R13, R13, R28 ;  /* 0x0000001c0d0d7221 */ /* 0x000fe20000000000 */
[----:B------:R-:W-:Y:S01]  /*1070*/  FMUL R26, R27, R26 ;  /* 0x0000001a1b1a7220 */ /* 0x000fe20000400000 */
[----:B------:R-:W-:-:S03]  /*1080*/  FMUL R28, R10, 1.4426950216293334961 ;  /* 0x3fb8aa3b0a1c7820 */ /* 0x000fc60000400000 */
[----:B------:R-:W-:Y:S01]  /*1090*/  FFMA.FTZ R27, R27, R26, R27 ;  /* 0x0000001a1b1b7223 */ /* 0x000fe2000001001b */
[----:B------:R-:W-:Y:S01]  /*10a0*/  FFMA.FTZ R26, R13, -R22, 0.10546888411045074463 ;  /* 0x3dd800120d1a7423 */ /* 0x000fe20000010816 */
[----:B------:R-:W-:-:S03]  /*10b0*/  FSETP.GEU.AND P0, PT, R28, -126, PT ;  /* 0xc2fc00001c00780b */ /* 0x000fc60003f0e000 */
[----:B------:R-:W-:-:S04]  /*10c0*/  FFMA.FTZ R26, R13, R26, -0.13229703903198242188 ;  /* 0xbe0778e00d1a7423 */ /* 0x000fc8000001001a */
[----:B------:R-:W-:-:S04]  /*10d0*/  FFMA.FTZ R26, R13, R26, 0.14491446316242218018 ;  /* 0x3e1464750d1a7423 */ /* 0x000fc8000001001a */
[C---:B------:R-:W-:Y:S02]  /*10e0*/  FFMA.FTZ R26, R13.reuse, R26, -0.16641564667224884033 ;  /* 0xbe2a68dd0d1a7423 */ /* 0x040fe4000001001a */
[----:B------:R-:W-:Y:S02]  /*10f0*/  @!P0 FMUL R28, R28, 0.5 ;  /* 0x3f0000001c1c8820 */ /* 0x000fe40000400000 */
[----:B------:R-:W-:-:S04]  /*1100*/  FFMA.FTZ R26, R13, R26, 0.19988867640495300293 ;  /* 0x3e4caf9e0d1a7423 */ /* 0x000fc8000001001a */
[C---:B------:R-:W-:Y:S02]  /*1110*/  FFMA.FTZ R32, R13.reuse, R26, -0.25000196695327758789 ;  /* 0xbe8000420d207423 */ /* 0x040fe4000001001a */
[----:B------:R-:W0:Y:S02]  /*1120*/  MUFU.EX2 R26, R28 ;  /* 0x0000001c001a7308 */ /* 0x000e240000000800 */
[----:B------:R-:W-:-:S04]  /*1130*/  FFMA.FTZ R32, R13, R32, 0.33333510160446166992 ;  /* 0x3eaaaae60d207423 */ /* 0x000fc80000010020 */
[----:B------:R-:W-:-:S04]  /*1140*/  FFMA.FTZ R32, R13, R32, -0.5 ;  /* 0xbf0000000d207423 */ /* 0x000fc80000010020 */
[----:B------:R-:W-:-:S04]  /*1150*/  FMUL R32, R13, R32 ;  /* 0x000000200d207220 */ /* 0x000fc80000400000 */
[----:B------:R-:W-:Y:S01]  /*1160*/  FFMA.FTZ R32, R13, R32, R13 ;  /* 0x000000200d207223 */ /* 0x000fe2000001000d */
[----:B0-----:R-:W-:Y:S01]  /*1170*/  @!P0 FMUL R26, R26, R26 ;  /* 0x0000001a1a1a8220 */ /* 0x001fe20000400000 */
[----:B------:R-:W-:-:S03]  /*1180*/  ISETP.GE.U32.AND P0, PT, R11, 0x7f800000, PT ;  /* 0x7f8000000b00780c */ /* 0x000fc60003f06070 */
[----:B------:R-:W-:-:S05]  /*1190*/  FADD.FTZ.RZ R13, R26, 1 ;  /* 0x3f8000001a0d7421 */ /* 0x000fca000001c000 */
[----:B------:R-:W-:-:S04]  /*11a0*/  IADD3 R13, R13, -0x3f400000, RZ ;  /* 0xc0c000000d0d7810 */ /* 0x000fc80007ffe0ff */
[----:B------:R-:W-:Y:S01]  /*11b0*/  LOP3.LUT R13, R13, 0xff800000, RZ, 0xc0, !PT ;  /* 0xff8000000d0d7812 */ /* 0x000fe200078ec0ff */
[----:B------:R-:W-:Y:S06]  /*11c0*/  @!P0 BRA `(.L_x_1) ;  /* 0x0000000000148947 */ /* 0x000fec0003800000 */
[----:B------:R-:W-:-:S13]  /*11d0*/  ISETP.GE.AND P0, PT, R11, -0x407fffff, PT ;  /* 0xbf8000010b00780c */ /* 0x000fda0003f06270 */
[----:B------:R-:W-:-:S05]  /*11e0*/  @P0 MOV R28, 0x7f800000 ;  /* 0x7f800000001c0802 */ /* 0x000fca0000000f00 */
[C---:B------:R-:W-:Y:S01]  /*11f0*/  @P0 FFMA.FTZ R35, R11.reuse, R28, +INF ;  /* 0x7f8000000b230423 */ /* 0x040fe2000001001c */
[----:B------:R-:W-:-:S04]  /*1200*/  FSETP.NEU.AND P0, PT, R11, RZ, PT ;  /* 0x000000ff0b00720b */ /* 0x000fc80003f0d000 */
[----:B------:R-:W-:-:S09]  /*1210*/  FSEL R35, R35, -RZ, P0 ;  /* 0x800000ff23237208 */ /* 0x000fd20000000000 */
.L_x_1:
[----:B------:R-:W-:Y:S05]  /*1220*/  BSYNC B0 ;  /* 0x0000000000007941 */ /* 0x000fea0003800000 */
.L_x_0:
[----:B------:R-:W-:Y:S01]  /*1230*/  FADD R0, R0, -R15 ;  /* 0x8000000f00007221 */ /* 0x000fe20000000000 */
[----:B------:R-:W-:Y:S01]  /*1240*/  IADD3 R28, -R13, 0x40800000, RZ ;  /* 0x408000000d1c7810 */ /* 0x000fe20007ffe1ff */
[----:B------:R-:W-:Y:S01]  /*1250*/  BSSY B0, `(.L_x_2) ;  /* 0x0000025000007945 */ /* 0x000fe20003800000 */
[----:B------:R-:W-:Y:S01]  /*1260*/  IADD3 R41, R26, -R13, RZ ;  /* 0x8000000d1a297210 */ /* 0x000fe20007ffe0ff */
[----:B------:R-:W-:Y:S01]  /*1270*/  FMUL R11, R45, R0 ;  /* 0x000000002d0b7220 */ /* 0x000fe20000400000 */
[----:B------:R-:W-:Y:S01]  /*1280*/  I2FP.F32.S32 R29, R29 ;  /* 0x0000001d001d7245 */ /* 0x000fe20000201400 */
[----:B------:R-:W-:Y:S01]  /*1290*/  FFMA.FTZ R28, R28, R23, -1 ;  /* 0xbf8000001c1c7423 */ /* 0x000fe20000010017 */
[----:B------:R-:W-:Y:S01]  /*12a0*/  I2FP.F32.S32 R30, R30 ;  /* 0x0000001e001e7245 */ /* 0x000fe20000201400 */
[----:B------:R-:W-:Y:S02]  /*12b0*/  FFMA R11, R11, R43, R16 ;  /* 0x0000002b0b0b7223 */ /* 0x000fe40000000010 */
[----:B------:R-:W-:-:S02]  /*12c0*/  FADD R41, R41, R28 ;  /* 0x0000001c29297221 */ /* 0x000fc40000000000 */
[----:B------:R-:W-:Y:S01]  /*12d0*/  FMUL R42, R11, 1.4426950216293334961 ;  /* 0x3fb8aa3b0b2a7820 */ /* 0x000fe20000400000 */
[----:B------:R-:W-:Y:S01]  /*12e0*/  FMUL R30, R30, 1.1920928955078125e-07 ;  /* 0x340000001e1e7820 */ /* 0x000fe20000400000 */
[----:B------:R-:W-:-:S03]  /*12f0*/  FFMA.FTZ R0, R41, -R22, 0.10546888411045074463 ;  /* 0x3dd8001229007423 */ /* 0x000fc60000010816 */
[----:B------:R-:W-:Y:S01]  /*1300*/  FSETP.GEU.AND P0, PT, R42, -126, PT ;  /* 0xc2fc00002a00780b */ /* 0x000fe20003f0e000 */
[----:B------:R-:W-:Y:S01]  /*1310*/  FFMA.FTZ R0, R41, R0, -0.13229703903198242188 ;  /* 0xbe0778e029007423 */ /* 0x000fe20000010000 */
[----:B------:R-:W-:-:S03]  /*1320*/  FFMA.FTZ R30, R30, 0.69314718246459960938, R17 ;  /* 0x3f3172181e1e7823 */ /* 0x000fc60000010011 */
[----:B------:R-:W-:-:S04]  /*1330*/  FFMA.FTZ R0, R41, R0, 0.14491446316242218018 ;  /* 0x3e14647529007423 */ /* 0x000fc80000010000 */
[----:B------:R-:W-:-:S04]  /*1340*/  FFMA.FTZ R0, R41, R0, -0.16641564667224884033 ;  /* 0xbe2a68dd29007423 */ /* 0x000fc80000010000 */
[----:B------:R-:W-:Y:S01]  /*1350*/  @!P0 FMUL R42, R42, 0.5 ;  /* 0x3f0000002a2a8820 */ /* 0x000fe20000400000 */
[----:B------:R-:W-:-:S03]  /*1360*/  FFMA.FTZ R0, R41, R0, 0.19988867640495300293 ;  /* 0x3e4caf9e29007423 */ /* 0x000fc60000010000 */
[----:B------:R-:W0:Y:S01]  /*1370*/  MUFU.EX2 R28, R42 ;  /* 0x0000002a001c7308 */ /* 0x000e220000000800 */
[----:B------:R-:W-:-:S04]  /*1380*/  FFMA.FTZ R0, R41, R0, -0.25000196695327758789 ;  /* 0xbe80004229007423 */ /* 0x000fc80000010000 */
[----:B------:R-:W-:-:S04]  /*1390*/  FFMA.FTZ R0, R41, R0, 0.33333510160446166992 ;  /* 0x3eaaaae629007423 */ /* 0x000fc80000010000 */
[----:B------:R-:W-:-:S04]  /*13a0*/  FFMA.FTZ R0, R41, R0, -0.5 ;  /* 0xbf00000029007423 */ /* 0x000fc80000010000 */
[----:B------:R-:W-:Y:S01]  /*13b0*/  FMUL R44, R41, R0 ;  /* 0x00000000292c7220 */ /* 0x000fe20000400000 */
[----:B------:R-:W-:Y:S01]  /*13c0*/  FMUL R0, R29, 1.1920928955078125e-07 ;  /* 0x340000001d007820 */ /* 0x000fe20000400000 */
[----:B0-----:R-:W-:Y:S01]  /*13d0*/  @!P0 FMUL R28, R28, R28 ;  /* 0x0000001c1c1c8220 */ /* 0x001fe20000400000 */
[----:B------:R-:W-:Y:S01]  /*13e0*/  ISETP.GE.U32.AND P0, PT, R24, 0x7f800000, PT ;  /* 0x7f8000001800780c */ /* 0x000fe20003f06070 */
[----:B------:R-:W-:Y:S01]  /*13f0*/  FFMA.FTZ R29, R41, R44, R41 ;  /* 0x0000002c291d7223 */ /* 0x000fe20000010029 */
[----:B------:R-:W-:Y:S01]  /*1400*/  FFMA.FTZ R0, R0, 0.69314718246459960938, R31 ;  /* 0x3f31721800007823 */ /* 0x000fe2000001001f */
        /* <DEDUP_REMOVED lines=9> */
.L_x_3:
[----:B------:R-:W-:Y:S05]  /*14a0*/  BSYNC B0 ;  /* 0x0000000000007941 */ /* 0x000fea0003800000 */
.L_x_2:
[----:B------:R-:W-:Y:S01]  /*14b0*/  IADD3 R24, -R17, 0x40800000, RZ ;  /* 0x4080000011187810 */ /* 0x000fe20007ffe1ff */
[----:B------:R-:W-:Y:S01]  /*14c0*/  FADD R12, R12, -R15 ;  /* 0x8000000f0c0c7221 */ /* 0x000fe20000000000 */
[----:B------:R-:W-:Y:S01]  /*14d0*/  IADD3 R31, R28, -R17, RZ ;  /* 0x800000111c1f7210 */ /* 0x000fe20007ffe0ff */
[----:B------:R-:W-:Y:S01]  /*14e0*/  BSSY B0, `(.L_x_4) ;  /* 0x000003f000007945 */ /* 0x000fe20003800000 */
[----:B------:R-:W-:Y:S01]  /*14f0*/  I2FP.F32.S32 R13, R13 ;  /* 0x0000000d000d7245 */ /* 0x000fe20000201400 */
[----:B------:R-:W-:Y:S01]  /*1500*/  FFMA.FTZ R24, R24, R23, -1 ;  /* 0xbf80000018187423 */ /* 0x000fe20000010017 */
[----:B------:R-:W-:Y:S01]  /*1510*/  FMUL R41, R45, R12 ;  /* 0x0000000c2d297220 */ /* 0x000fe20000400000 */
[----:B------:R-:W-:Y:S02]  /*1520*/  I2FP.F32.S32 R19, R19 ;  /* 0x0000001300137245 */ /* 0x000fe40000201400 */
[----:B------:R-:W-:Y:S01]  /*1530*/  FADD R31, R31, R24 ;  /* 0x000000181f1f7221 */ /* 0x000fe20000000000 */
[----:B------:R-:W-:Y:S01]  /*1540*/  FFMA R12, R41, R43, R16 ;  /* 0x0000002b290c7223 */ /* 0x000fe20000000010 */
[----:B------:R-:W-:Y:S01]  /*1550*/  I2FP.F32.S32 R39, R39 ;  /* 0x0000002700277245 */ /* 0x000fe20000201400 */
[----:B------:R-:W-:Y:S01]  /*1560*/  FMUL R19, R19, 1.1920928955078125e-07 ;  /* 0x3400000013137820 */ /* 0x000fe20000400000 */
[----:B------:R-:W-:Y:S01]  /*1570*/  FFMA.FTZ R24, R31, -R22, 0.10546888411045074463 ;  /* 0x3dd800121f187423 */ /* 0x000fe20000010816 */
[----:B------:R-:W-:-:S02]  /*1580*/  FMUL R41, R12, 1.4426950216293334961 ;  /* 0x3fb8aa3b0c297820 */ /* 0x000fc40000400000 */
[----:B------:R-:W-:Y:S01]  /*1590*/  FFMA.FTZ R32, R19, 0.69314718246459960938, R32 ;  /* 0x3f31721813207823 */ /* 0x000fe20000010020 */
[----:B------:R-:W-:Y:S02]  /*15a0*/  FFMA.FTZ R24, R31, R24, -0.13229703903198242188 ;  /* 0xbe0778e01f187423 */ /* 0x000fe40000010018 */
[----:B------:R-:W-:Y:S02]  /*15b0*/  FSETP.GEU.AND P0, PT, R41, -126, PT ;  /* 0xc2fc00002900780b */ /* 0x000fe40003f0e000 */
[----:B------:R-:W-:-:S04]  /*15c0*/  FFMA.FTZ R24, R31, R24, 0.14491446316242218018 ;  /* 0x3e1464751f187423 */ /* 0x000fc80000010018 */
[----:B------:R-:W-:-:S04]  /*15d0*/  FFMA.FTZ R24, R31, R24, -0.16641564667224884033 ;  /* 0xbe2a68dd1f187423 */ /* 0x000fc80000010018 */
[----:B------:R-:W-:-:S03]  /*15e0*/  FFMA.FTZ R24, R31, R24, 0.19988867640495300293 ;  /* 0x3e4caf9e1f187423 */ /* 0x000fc60000010018 */
[----:B------:R-:W-:Y:S01]  /*15f0*/  @!P0 FMUL R41, R41, 0.5 ;  /* 0x3f00000029298820 */ /* 0x000fe20000400000 */
[----:B------:R-:W-:-:S03]  /*1600*/  FFMA.FTZ R42, R31, R24, -0.25000196695327758789 ;  /* 0xbe8000421f2a7423 */ /* 0x000fc60000010018 */
[----:B------:R-:W0:Y:S01]  /*1610*/  MUFU.EX2 R24, R41 ;  /* 0x0000002900187308 */ /* 0x000e220000000800 */
[----:B------:R-:W-:-:S04]  /*1620*/  FFMA.FTZ R42, R31, R42, 0.33333510160446166992 ;  /* 0x3eaaaae61f2a7423 */ /* 0x000fc8000001002a */
[----:B------:R-:W-:Y:S01]  /*1630*/  FFMA.FTZ R44, R31, R42, -0.5 ;  /* 0xbf0000001f2c7423 */ /* 0x000fe2000001002a */
[----:B------:R-:W-:-:S03]  /*1640*/  I2FP.F32.S32 R42, R34 ;  /* 0x00000022002a7245 */ /* 0x000fc60000201400 */
[----:B------:R-:W-:Y:S01]  /*1650*/  FMUL R34, R31, R44 ;  /* 0x0000002c1f227220 */ /* 0x000fe20000400000 */
[----:B------:R-:W-:Y:S01]  /*1660*/  FADD R44, R40, -R15 ;  /* 0x8000000f282c7221 */ /* 0x000fe20000000000 */
[----:B------:R-:W-:Y:S01]  /*1670*/  FMUL R42, R42, 1.1920928955078125e-07 ;  /* 0x340000002a2a7820 */ /* 0x000fe20000400000 */
[----:B------:R-:W-:Y:S01]  /*1680*/  FMUL R40, R13, 1.1920928955078125e-07 ;  /* 0x340000000d287820 */ /* 0x000fe20000400000 */
[----:B------:R-:W-:Y:S01]  /*1690*/  FFMA.FTZ R34, R31, R34, R31 ;  /* 0x000000221f227223 */ /* 0x000fe2000001001f */
[----:B------:R-:W-:Y:S01]  /*16a0*/  FMUL R13, R45, R44 ;  /* 0x0000002c2d0d7220 */ /* 0x000fe20000400000 */
[----:B0-----:R-:W-:Y:S01]  /*16b0*/  @!P0 FMUL R24, R24, R24 ;  /* 0x0000001818188220 */ /* 0x001fe20000400000 */
[----:B------:R-:W-:Y:S01]  /*16c0*/  FFMA.FTZ R27, R42, 0.69314718246459960938, R27 ;  /* 0x3f3172182a1b7823 */ /* 0x000fe2000001001b */
[----:B------:R-:W-:Y:S01]  /*16d0*/  FFMA.FTZ R29, R40, 0.69314718246459960938, R29 ;  /* 0x3f317218281d7823 */ /* 0x000fe2000001001d */
[----:B------:R-:W-:Y:S01]  /*16e0*/  FFMA R13, R13, R43, R16 ;  /* 0x0000002b0d0d7223 */ /* 0x000fe20000000010 */
[----:B------:R-:W-:Y:S01]  /*16f0*/  FADD.FTZ.RZ R31, R24, 1 ;  /* 0x3f800000181f7421 */ /* 0x000fe2000001c000 */
[----:B------:R-:W-:-:S02]  /*1700*/  ISETP.GE.U32.AND P0, PT, R38, 0x7f800000, PT ;  /* 0x7f8000002600780c */ /* 0x000fc40003f06070 */
[----:B------:R-:W-:Y:S02]  /*1710*/  FMUL R19, R13, 1.4426950216293334961 ;  /* 0x3fb8aa3b0d137820 */ /* 0x000fe40000400000 */
[----:B------:R-:W-:-:S03]  /*1720*/  IADD3 R31, R31, -0x3f400000, RZ ;  /* 0xc0c000001f1f7810 */ /* 0x000fc60007ffe0ff */
[----:B------:R-:W-:Y:S02]  /*1730*/  FSETP.GEU.AND P1, PT, R19, -126, PT ;  /* 0xc2fc00001300780b */ /* 0x000fe40003f2e000 */
[----:B------:R-:W-:-:S04]  /*1740*/  LOP3.LUT R31, R31, 0xff800000, RZ, 0xc0, !PT ;  /* 0xff8000001f1f7812 */ /* 0x000fc800078ec0ff */
[----:B------:R-:W-:Y:S02]  /*1750*/  IADD3 R42, -R31, 0x40800000, RZ ;  /* 0x408000001f2a7810 */ /* 0x000fe40007ffe1ff */
[----:B------:R-:W-:-:S03]  /*1760*/  IADD3 R41, R24, -R31, RZ ;  /* 0x8000001f18297210 */ /* 0x000fc60007ffe0ff */
[----:B------:R-:W-:Y:S02]  /*1770*/  FFMA.FTZ R42, R42, R23, -1 ;  /* 0xbf8000002a2a7423 */ /* 0x000fe40000010017 */
[----:B------:R-:W-:Y:S02]  /*1780*/  @!P1 FMUL R19, R19, 0.5 ;  /* 0x3f00000013139820 */ /* 0x000fe40000400000 */
[----:B------:R-:W-:-:S04]  /*1790*/  FADD R41, R41, R42 ;  /* 0x0000002a29297221 */ /* 0x000fc80000000000 */
[C---:B------:R-:W-:Y:S01]  /*17a0*/  FFMA.FTZ R40, R41.reuse, -R22, 0.10546888411045074463 ;  /* 0x3dd8001229287423 */ /* 0x040fe20000010816 */
[----:B------:R-:W0:Y:S03]  /*17b0*/  MUFU.EX2 R19, R19 ;  /* 0x0000001300137308 */ /* 0x000e260000000800 */
[----:B------:R-:W-:-:S04]  /*17c0*/  FFMA.FTZ R40, R41, R40, -0.13229703903198242188 ;  /* 0xbe0778e029287423 */ /* 0x000fc80000010028 */
[----:B------:R-:W-:-:S04]  /*17d0*/  FFMA.FTZ R40, R41, R40, 0.14491446316242218018 ;  /* 0x3e14647529287423 */ /* 0x000fc80000010028 */
[----:B------:R-:W-:-:S04]  /*17e0*/  FFMA.FTZ R40, R41, R40, -0.16641564667224884033 ;  /* 0xbe2a68dd29287423 */ /* 0x000fc80000010028 */
[----:B------:R-:W-:-:S04]  /*17f0*/  FFMA.FTZ R40, R41, R40, 0.19988867640495300293 ;  /* 0x3e4caf9e29287423 */ /* 0x000fc80000010028 */
[----:B------:R-:W-:-:S04]  /*1800*/  FFMA.FTZ R40, R41, R40, -0.25000196695327758789 ;  /* 0xbe80004229287423 */ /* 0x000fc80000010028 */
[----:B------:R-:W-:-:S04]  /*1810*/  FFMA.FTZ R40, R41, R40, 0.33333510160446166992 ;  /* 0x3eaaaae629287423 */ /* 0x000fc80000010028 */
[----:B------:R-:W-:-:S04]  /*1820*/  FFMA.FTZ R40, R41, R40, -0.5 ;  /* 0xbf00000029287423 */ /* 0x000fc80000010028 */
[----:B------:R-:W-:Y:S01]  /*1830*/  FMUL R42, R41, R40 ;  /* 0x00000028292a7220 */ /* 0x000fe20000400000 */
[----:B------:R-:W-:-:S03]  /*1840*/  FMUL R40, R39, 1.1920928955078125e-07 ;  /* 0x3400000027287820 */ /* 0x000fc60000400000 */
[----:B------:R-:W-:Y:S01]  /*1850*/  FFMA.FTZ R41, R41, R42, R41 ;  /* 0x0000002a29297223 */ /* 0x000fe20000010029 */
[----:B------:R-:W-:Y:S01]  /*1860*/  FFMA.FTZ R25, R40, 0.69314718246459960938, R25 ;  /* 0x3f31721828197823 */ /* 0x000fe20000010019 */
[----:B0-----:R-:W-:Y:S06]  /*1870*/  @!P0 BRA `(.L_x_5) ;  /* 0x0000000000148947 */ /* 0x001fec0003800000 */
[----:B------:R-:W-:-:S13]  /*1880*/  ISETP.GE.AND P0, PT, R38, -0x407fffff, PT ;  /* 0xbf8000012600780c */ /* 0x000fda0003f06270 */
[----:B------:R-:W-:-:S05]  /*1890*/  @P0 MOV R39, 0x7f800000 ;  /* 0x7f80000000270802 */ /* 0x000fca0000000f00 */
[C---:B------:R-:W-:Y:S01]  /*18a0*/  @P0 FFMA.FTZ R25, R38.reuse, R39, +INF ;  /* 0x7f80000026190423 */ /* 0x040fe20000010027 */
[----:B------:R-:W-:-:S04]  /*18b0*/  FSETP.NEU.AND P0, PT, R38, RZ, PT ;  /* 0x000000ff2600720b */ /* 0x000fc80003f0d000 */
[----:B------:R-:W-:-:S09]  /*18c0*/  FSEL R25, R25, -RZ, P0 ;  /* 0x800000ff19197208 */ /* 0x000fd20000000000 */
.L_x_5:
[----:B------:R-:W-:Y:S05]  /*18d0*/  BSYNC B0 ;  /* 0x0000000000007941 */ /* 0x000fea0003800000 */
.L_x_4:
[----:B------:R-:W-:Y:S01]  /*18e0*/  ISETP.GE.U32.AND P0, PT, R37, 0x7f800000, PT ;  /* 0x7f8000002500780c */ /* 0x000fe20003f06070 */
[----:B------:R-:W-:Y:S01]  /*18f0*/  @!P1 FMUL R19, R19, R19 ;  /* 0x0000001313139220 */ /* 0x000fe20000400000 */
[----:B------:R-:W-:Y:S01]  /*1900*/  BSSY B0, `(.L_x_6) ;  /* 0x000000a000007945 */ /* 0x000fe20003800000 */
[----:B------:R-:W-:Y:S02]  /*1910*/  ISETP.GE.U32.AND P1, PT, R33, 0x7f800000, PT ;  /* 0x7f8000002100780c */ /* 0x000fe40003f26070 */
[----:B------:R-:W-:-:S05]  /*1920*/  FADD.FTZ.RZ R38, R19, 1 ;  /* 0x3f80000013267421 */ /* 0x000fca000001c000 */
[----:B------:R-:W-:-:S03]  /*1930*/  IADD3 R38, R38, -0x3f400000, RZ ;  /* 0xc0c0000026267810 */ /* 0x000fc60007ffe0ff */
[----:B------:R-:W-:Y:S05]  /*1940*/  @!P0 BRA `(.L_x_7) ;  /* 0x0000000000148947 */ /* 0x000fea0003800000 */
[----:B------:R-:W-:-:S13]  /*1950*/  ISETP.GE.AND P0, PT, R37, -0x407fffff, PT ;  /* 0xbf8000012500780c */ /* 0x000fda0003f06270 */
[----:B------:R-:W-:-:S05]  /*1960*/  @P0 MOV R40, 0x7f800000 ;  /* 0x7f80000000280802 */ /* 0x000fca0000000f00 */
[C---:B------:R-:W-:Y:S01]  /*1970*/  @P0 FFMA.FTZ R30, R37.reuse, R40, +INF ;  /* 0x7f800000251e0423 */ /* 0x040fe20000010028 */
[----:B------:R-:W-:-:S04]  /*1980*/  FSETP.NEU.AND P0, PT, R37, RZ, PT ;  /* 0x000000ff2500720b */ /* 0x000fc80003f0d000 */
[----:B------:R-:W-:-:S09]  /*1990*/  FSEL R30, R30, -RZ, P0 ;  /* 0x800000ff1e1e7208 */ /* 0x000fd20000000000 */
.L_x_7:
[----:B------:R-:W-:Y:S05]  /*19a0*/  BSYNC B0 ;  /* 0x0000000000007941 */ /* 0x000fea0003800000 */
.L_x_6:
[----:B------:R-:W-:Y:S01]  /*19b0*/  BSSY B0, `(.L_x_8) ;  /* 0x0000008000007945 */ /* 0x000fe20003800000 */
[----:B------:R-:W-:-:S03]  /*19c0*/  LOP3.LUT R42, R38, 0xff800000, RZ, 0xc0, !PT ;  /* 0xff800000262a7812 */ /* 0x000fc600078ec0ff */
[----:B------:R-:W-:Y:S05]  /*19d0*/  @!P1 BRA `(.L_x_9) ;  /* 0x0000000000149947 */ /* 0x000fea0003800000 */
[----:B------:R-:W-:-:S13]  /*19e0*/  ISETP.GE.AND P0, PT, R33, -0x407fffff, PT ;  /* 0xbf8000012100780c */ /* 0x000fda0003f06270 */
[----:B------:R-:W-:-:S05]  /*19f0*/  @P0 MOV R38, 0x7f800000 ;  /* 0x7f80000000260802 */ /* 0x000fca0000000f00 */
[C---:B------:R-:W-:Y:S01]  /*1a00*/  @P0 FFMA.FTZ R27, R33.reuse, R38, +INF ;  /* 0x7f800000211b0423 */ /* 0x040fe20000010026 */
[----:B------:R-:W-:-:S04]  /*1a10*/  FSETP.NEU.AND P0, PT, R33, RZ, PT ;  /* 0x000000ff2100720b */ /* 0x000fc80003f0d000 */
[----:B------:R-:W-:-:S09]  /*1a20*/  FSEL R27, R27, -RZ, P0 ;  /* 0x800000ff1b1b7208 */ /* 0x000fd20000000000 */
.L_x_9:
[----:B------:R-:W-:Y:S05]  /*1a30*/  BSYNC B0 ;  /* 0x0000000000007941 */ /* 0x000fea0003800000 */
.L_x_8:
[----:B------:R-:W-:Y:S01]  /*1a40*/  ISETP.GE.U32.AND P0, PT, R14, 0x7f800000, PT ;  /* 0x7f8000000e00780c */ /* 0x000fe20003f06070 */
[----:B------:R-:W-:Y:S01]  /*1a50*/  FADD R36, R36, -R15 ;  /* 0x8000000f24247221 */ /* 0x000fe20000000000 */
[----:B------:R-:W-:Y:S01]  /*1a60*/  IADD3 R38, -R42, 0x40800000, RZ ;  /* 0x408000002a267810 */ /* 0x000fe20007ffe1ff */
[----:B------:R-:W-:Y:S01]  /*1a70*/  BSSY B0, `(.L_x_10) ;  /* 0x000000c000007945 */ /* 0x000fe20003800000 */
[----:B------:R-:W-:Y:S01]  /*1a80*/  IADD3 R33, R19, -R42, RZ ;  /* 0x8000002a13217210 */ /* 0x000fe20007ffe0ff */
[----:B------:R-:W-:Y:S01]  /*1a90*/  FMUL R37, R45, R36 ;  /* 0x000000242d257220 */ /* 0x000fe20000400000 */
[----:B------:R-:W-:Y:S01]  /*1aa0*/  ISETP.GE.U32.AND P1, PT, R26, 0x7f800000, PT ;  /* 0x7f8000001a00780c */ /* 0x000fe20003f26070 */
[----:B------:R-:W-:-:S04]  /*1ab0*/  FFMA.FTZ R38, R38, R23, -1 ;  /* 0xbf80000026267423 */ /* 0x000fc80000010017 */
[----:B------:R-:W-:Y:S02]  /*1ac0*/  FADD R33, R33, R38 ;  /* 0x0000002621217221 */ /* 0x000fe40000000000 */
[----:B------:R-:W-:Y:S06]  /*1ad0*/  @!P0 BRA `(.L_x_11) ;  /* 0x0000000000148947 */ /* 0x000fec0003800000 */
[----:B------:R-:W-:-:S13]  /*1ae0*/  ISETP.GE.AND P0, PT, R14, -0x407fffff, PT ;  /* 0xbf8000010e00780c */ /* 0x000fda0003f06270 */
[----:B------:R-:W-:-:S05]  /*1af0*/  @P0 MOV R39, 0x7f800000 ;  /* 0x7f80000000270802 */ /* 0x000fca0000000f00 */
[C---:B------:R-:W-:Y:S01]  /*1b00*/  @P0 FFMA.FTZ R32, R14.reuse, R39, +INF ;  /* 0x7f8000000e200423 */ /* 0x040fe20000010027 */
[----:B------:R-:W-:-:S04]  /*1b10*/  FSETP.NEU.AND P0, PT, R14, RZ, PT ;  /* 0x000000ff0e00720b */ /* 0x000fc80003f0d000 */
[----:B------:R-:W-:-:S09]  /*1b20*/  FSEL R32, R32, -RZ, P0 ;  /* 0x800000ff20207208 */ /* 0x000fd20000000000 */
.L_x_11:
[----:B------:R-:W-:Y:S05]  /*1b30*/  BSYNC B0 ;  /* 0x0000000000007941 */ /* 0x000fea0003800000 */
.L_x_10:
[----:B------:R-:W-:Y:S01]  /*1b40*/  BSSY B0, `(.L_x_12) ;  /* 0x0000009000007945 */ /* 0x000fe20003800000 */
[----:B------:R-:W-:Y:S01]  /*1b50*/  FFMA R14, R37, R43, R16 ;  /* 0x0000002b250e7223 */ /* 0x000fe20000000010 */
[----:B------:R-:W-:Y:S02]  /*1b60*/  FFMA.FTZ R36, R33, -R22, 0.10546888411045074463 ;  /* 0x3dd8001221247423 */ /* 0x000fe40000010816 */
[----:B------:R-:W-:Y:S05]  /*1b70*/  @!P1 BRA `(.L_x_13) ;  /* 0x0000000000149947 */ /* 0x000fea0003800000 */
[----:B------:R-:W-:-:S13]  /*1b80*/  ISETP.GE.AND P0, PT, R26, -0x407fffff, PT ;  /* 0xbf8000011a00780c */ /* 0x000fda0003f06270 */
[----:B------:R-:W-:-:S05]  /*1b90*/  @P0 MOV R37, 0x7f800000 ;  /* 0x7f80000000250802 */ /* 0x000fca0000000f00 */
[C---:B------:R-:W-:Y:S01]  /*1ba0*/  @P0 FFMA.FTZ R29, R26.reuse, R37, +INF ;  /* 0x7f8000001a1d0423 */ /* 0x040fe20000010025 */
[----:B------:R-:W-:-:S04]  /*1bb0*/  FSETP.NEU.AND P0, PT, R26, RZ, PT ;  /* 0x000000ff1a00720b */ /* 0x000fc80003f0d000 */
[----:B------:R-:W-:-:S09]  /*1bc0*/  FSEL R29, R29, -RZ, P0 ;  /* 0x800000ff1d1d7208 */ /* 0x000fd20000000000 */
.L_x_13:
[----:B------:R-:W-:Y:S05]  /*1bd0*/  BSYNC B0 ;  /* 0x0000000000007941 */ /* 0x000fea0003800000 */
.L_x_12:
[----:B------:R-:W-:Y:S01]  /*1be0*/  FMUL R39, R14, 1.4426950216293334961 ;  /* 0x3fb8aa3b0e277820 */ /* 0x000fe20000400000 */
[----:B------:R-:W0:Y:S01]  /*1bf0*/  LDS R40, [R21] ;  /* 0x0000000015287984 */ /* 0x000e220000000800 */
[----:B------:R-:W-:Y:S01]  /*1c00*/  FFMA.FTZ R36, R33, R36, -0.13229703903198242188 ;  /* 0xbe0778e021247423 */ /* 0x000fe20000010024 */
[----:B------:R-:W-:Y:S01]  /*1c10*/  I2FP.F32.S32 R17, R17 ;  /* 0x0000001100117245 */ /* 0x000fe20000201400 */
[----:B------:R-:W-:Y:S01]  /*1c20*/  BSSY B0, `(.L_x_14) ;  /* 0x000006a000007945 */ /* 0x000fe20003800000 */
[----:B------:R-:W-:Y:S01]  /*1c30*/  FSETP.GEU.AND P0, PT, R39, -126, PT ;  /* 0xc2fc00002700780b */ /* 0x000fe20003f0e000 */
[----:B------:R-:W1:Y:S01]  /*1c40*/  LDS R38, [R21+0x404] ;  /* 0x0004040015267984 */ /* 0x000e620000000800 */
[----:B------:R-:W-:Y:S01]  /*1c50*/  FFMA.FTZ R36, R33, R36, 0.14491446316242218018 ;  /* 0x3e14647521247423 */ /* 0x000fe20000010024 */
[----:B------:R-:W-:Y:S01]  /*1c60*/  FMUL R17, R17, 1.1920928955078125e-07 ;  /* 0x3400000011117820 */ /* 0x000fe20000400000 */
[----:B------:R-:W-:Y:S01]  /*1c70*/  I2FP.F32.S32 R31, R31 ;  /* 0x0000001f001f7245 */ /* 0x000fe20000201400 */
[----:B------:R-:W2:Y:S01]  /*1c80*/  LDS R26, [R21+0x808] ;  /* 0x00080800151a7984 */ /* 0x000ea20000000800 */
[----:B------:R-:W-:Y:S01]  /*1c90*/  FFMA.FTZ R36, R33, R36, -0.16641564667224884033 ;  /* 0xbe2a68dd21247423 */ /* 0x000fe20000010024 */
[----:B------:R-:W-:Y:S01]  /*1ca0*/  FFMA.FTZ R34, R17, 0.69314718246459960938, R34 ;  /* 0x3f31721811227823 */ /* 0x000fe20000010022 */
[----:B------:R-:W-:Y:S01]  /*1cb0*/  I2FP.F32.S32 R42, R42 ;  /* 0x0000002a002a7245 */ /* 0x000fe20000201400 */
[----:B------:R3:W4:Y:S01]  /*1cc0*/  LDS R44, [R21+0xc0c] ;  /* 0x000c0c00152c7984 */ /* 0x0007220000000800 */
[----:B------:R-:W-:Y:S01]  /*1cd0*/  FFMA.FTZ R36, R33, R36, 0.19988867640495300293 ;  /* 0x3e4caf9e21247423 */ /* 0x000fe20000010024 */
[----:B------:R-:W-:-:S02]  /*1ce0*/  ISETP.GE.U32.AND P4, PT, R28, 0x7f800000, PT ;  /* 0x7f8000001c00780c */ /* 0x000fc40003f86070 */
[----:B------:R-:W-:Y:S01]  /*1cf0*/  @!P0 FMUL R39, R39, 0.5 ;  /* 0x3f00000027278820 */ /* 0x000fe20000400000 */
[----:B------:R-:W-:Y:S01]  /*1d00*/  FFMA.FTZ R36, R33, R36, -0.25000196695327758789 ;  /* 0xbe80004221247423 */ /* 0x000fe20000010024 */
[----:B------:R-:W-:Y:S02]  /*1d10*/  ISETP.GE.U32.AND P2, PT, R19, 0x7f800000, PT ;  /* 0x7f8000001300780c */ /* 0x000fe40003f46070 */
[----:B------:R-:W5:Y:S01]  /*1d20*/  MUFU.EX2 R37, R39 ;  /* 0x0000002700257308 */ /* 0x000f620000000800 */
[----:B------:R-:W-:-:S04]  /*1d30*/  FFMA.FTZ R36, R33, R36, 0.33333510160446166992 ;  /* 0x3eaaaae621247423 */ /* 0x000fc80000010024 */
[----:B------:R-:W-:-:S04]  /*1d40*/  FFMA.FTZ R36, R33, R36, -0.5 ;  /* 0xbf00000021247423 */ /* 0x000fc80000010024 */
[----:B------:R-:W-:-:S04]  /*1d50*/  FMUL R36, R33, R36 ;  /* 0x0000002421247220 */ /* 0x000fc80000400000 */
[----:B------:R-:W-:Y:S01]  /*1d60*/  FFMA.FTZ R36, R33, R36, R33 ;  /* 0x0000002421247223 */ /* 0x000fe20000010021 */
[----:B-----5:R-:W-:-:S04]  /*1d70*/  @!P0 FMUL R37, R37, R37 ;  /* 0x0000002525258220 */ /* 0x020fc80000400000 */
[C---:B------:R-:W-:Y:S01]  /*1d80*/  FADD.FTZ.RZ R17, R37.reuse, 1 ;  /* 0x3f80000025117421 */ /* 0x040fe2000001c000 */
[----:B------:R-:W-:-:S04]  /*1d90*/  ISETP.GE.U32.AND P3, PT, R37, 0x7f800000, PT ;  /* 0x7f8000002500780c */ /* 0x000fc80003f66070 */
[----:B---3--:R-:W-:Y:S01]  /*1da0*/  IADD3 R21, R17, -0x3f400000, RZ ;  /* 0xc0c0000011157810 */ /* 0x008fe20007ffe0ff */
[--C-:B------:R-:W-:Y:S01]  /*1db0*/  FADD R17, R20, -R15.reuse ;  /* 0x8000000f14117221 */ /* 0x100fe20000000000 */
[--C-:B0-----:R-:W-:Y:S02]  /*1dc0*/  FADD R20, R40, -R15.reuse ;  /* 0x8000000f28147221 */ /* 0x101fe40000000000 */
[----:B------:R-:W-:Y:S01]  /*1dd0*/  LOP3.LUT R40, R21, 0xff800000, RZ, 0xc0, !PT ;  /* 0xff80000015287812 */ /* 0x000fe200078ec0ff */
[--C-:B-1----:R-:W-:Y:S01]  /*1de0*/  FADD R21, R38, -R15.reuse ;  /* 0x8000000f26157221 */ /* 0x102fe20000000000 */
[--C-:B--2---:R-:W-:Y:S01]  /*1df0*/  FADD R26, R26, -R15.reuse ;  /* 0x8000000f1a1a7221 */ /* 0x104fe20000000000 */
[C---:B------:R-:W-:Y:S01]  /*1e00*/  FMUL R20, R45.reuse, R20 ;  /* 0x000000142d147220 */ /* 0x040fe20000400000 */
[----:B------:R-:W-:Y:S01]  /*1e10*/  IADD3 R38, -R40, 0x40800000, RZ ;  /* 0x4080000028267810 */ /* 0x000fe20007ffe1ff */
[----:B----4-:R-:W-:Y:S01]  /*1e20*/  FADD R44, R44, -R15 ;  /* 0x8000000f2c2c7221 */ /* 0x010fe20000000000 */
[----:B------:R-:W-:Y:S01]  /*1e30*/  IADD3 R33, R37, -R40, RZ ;  /* 0x8000002825217210 */ /* 0x000fe20007ffe0ff */
[C---:B------:R-:W-:Y:S01]  /*1e40*/  FMUL R15, R45.reuse, R17 ;  /* 0x000000112d0f7220 */ /* 0x040fe20000400000 */
[----:B------:R-:W-:Y:S01]  /*1e50*/  FMUL R21, R45, R21 ;  /* 0x000000152d157220 */ /* 0x000fe20000400000 */
[----:B------:R-:W-:Y:S01]  /*1e60*/  FFMA.FTZ R38, R38, R23, -1 ;  /* 0xbf80000026267423 */ /* 0x000fe20000010017 */
[-CC-:B------:R-:W-:Y:S01]  /*1e70*/  FFMA R20, R20, R43.reuse, R16.reuse ;  /* 0x0000002b14147223 */ /* 0x180fe20000000010 */
[-CC-:B------:R-:W-:Y:S01]  /*1e80*/  FFMA R15, R15, R43.reuse, R16.reuse ;  /* 0x0000002b0f0f7223 */ /* 0x180fe20000000010 */
[----:B------:R-:W-:Y:S01]  /*1e90*/  FFMA R21, R21, R43, R16 ;  /* 0x0000002b15157223 */ /* 0x000fe20000000010 */
[----:B------:R-:W-:Y:S01]  /*1ea0*/  FADD R33, R33, R38 ;  /* 0x0000002621217221 */ /* 0x000fe20000000000 */
[----:B------:R-:W-:Y:S01]  /*1eb0*/  I2FP.F32.S32 R40, R40 ;  /* 0x0000002800287245 */ /* 0x000fe20000201400 */
[----:B------:R-:W-:-:S02]  /*1ec0*/  FMUL R39, R15, 1.4426950216293334961 ;  /* 0x3fb8aa3b0f277820 */ /* 0x000fc40000400000 */
[----:B------:R-:W-:Y:S02]  /*1ed0*/  FFMA.FTZ R38, R33, -R22, 0.10546888411045074463 ;  /* 0x3dd8001221267423 */ /* 0x000fe40000010816 */
[----:B------:R-:W-:Y:S01]  /*1ee0*/  FMUL R40, R40, 1.1920928955078125e-07 ;  /* 0x3400000028287820 */ /* 0x000fe20000400000 */
[----:B------:R-:W-:Y:S01]  /*1ef0*/  FSETP.GEU.AND P0, PT, R39, -126, PT ;  /* 0xc2fc00002700780b */ /* 0x000fe20003f0e000 */
[----:B------:R-:W-:-:S04]  /*1f00*/  FFMA.FTZ R38, R33, R38, -0.13229703903198242188 ;  /* 0xbe0778e021267423 */ /* 0x000fc80000010026 */
[----:B------:R-:W-:-:S04]  /*1f10*/  FFMA.FTZ R38, R33, R38, 0.14491446316242218018 ;  /* 0x3e14647521267423 */ /* 0x000fc80000010026 */
[----:B------:R-:W-:-:S04]  /*1f20*/  FFMA.FTZ R38, R33, R38, -0.16641564667224884033 ;  /* 0xbe2a68dd21267423 */ /* 0x000fc80000010026 */
[----:B------:R-:W-:Y:S01]  /*1f30*/  FFMA.FTZ R38, R33, R38, 0.19988867640495300293 ;  /* 0x3e4caf9e21267423 */ /* 0x000fe20000010026 */
[----:B------:R-:W-:-:S03]  /*1f40*/  @!P0 FMUL R39, R39, 0.5 ;  /* 0x3f00000027278820 */ /* 0x000fc60000400000 */
[C---:B------:R-:W-:Y:S02]  /*1f50*/  FFMA.FTZ R17, R33.reuse, R38, -0.25000196695327758789 ;  /* 0xbe80004221117423 */ /* 0x040fe40000010026 */
[----:B------:R-:W0:Y:S02]  /*1f60*/  MUFU.EX2 R38, R39 ;  /* 0x0000002700267308 */ /* 0x000e240000000800 */
[----:B------:R-:W-:-:S04]  /*1f70*/  FFMA.FTZ R17, R33, R17, 0.33333510160446166992 ;  /* 0x3eaaaae621117423 */ /* 0x000fc80000010011 */
[----:B------:R-:W-:-:S04]  /*1f80*/  FFMA.FTZ R17, R33, R17, -0.5 ;  /* 0xbf00000021117423 */ /* 0x000fc80000010011 */
[----:B------:R-:W-:-:S04]  /*1f90*/  FMUL R17, R33, R17 ;  /* 0x0000001121117220 */ /* 0x000fc80000400000 */
[----:B------:R-:W-:Y:S01]  /*1fa0*/  FFMA.FTZ R33, R33, R17, R33 ;  /* 0x0000001121217223 */ /* 0x000fe20000010021 */
[----:B0-----:R-:W-:Y:S01]  /*1fb0*/  @!P0 FMUL R38, R38, R38 ;  /* 0x0000002626268220 */ /* 0x001fe20000400000 */
[C---:B------:R-:W-:Y:S01]  /*1fc0*/  FMUL R17, R45.reuse, R26 ;  /* 0x0000001a2d117220 */ /* 0x040fe20000400000 */
[----:B------:R-:W-:Y:S01]  /*1fd0*/  FMUL R45, R45, R44 ;  /* 0x0000002c2d2d7220 */ /* 0x000fe20000400000 */
[----:B------:R-:W-:Y:S01]  /*1fe0*/  FFMA.FTZ R33, R40, 0.69314718246459960938, R33 ;  /* 0x3f31721828217823 */ /* 0x000fe20000010021 */
[----:B------:R-:W-:Y:S01]  /*1ff0*/  FADD.FTZ.RZ R26, R38, 1 ;  /* 0x3f800000261a7421 */ /* 0x000fe2000001c000 */
[-CC-:B------:R-:W-:Y:S01]  /*2000*/  FFMA R17, R17, R43.reuse, R16.reuse ;  /* 0x0000002b11117223 */ /* 0x180fe20000000010 */
[----:B------:R-:W-:Y:S01]  /*2010*/  FFMA R16, R45, R43, R16 ;  /* 0x0000002b2d107223 */ /* 0x000fe20000000010 */
[----:B------:R-:W-:Y:S02]  /*2020*/  FMUL R43, R20, 1.4426950216293334961 ;  /* 0x3fb8aa3b142b7820 */ /* 0x000fe40000400000 */
[----:B------:R-:W-:-:S03]  /*2030*/  IADD3 R26, R26, -0x3f400000, RZ ;  /* 0xc0c000001a1a7810 */ /* 0x000fc60007ffe0ff */
[----:B------:R-:W-:Y:S02]  /*2040*/  FSETP.GEU.AND P1, PT, R43, -126, PT ;  /* 0xc2fc00002b00780b */ /* 0x000fe40003f2e000 */
[----:B------:R-:W-:-:S04]  /*2050*/  LOP3.LUT R39, R26, 0xff800000, RZ, 0xc0, !PT ;  /* 0xff8000001a277812 */ /* 0x000fc800078ec0ff */
[----:B------:R-:W-:-:S05]  /*2060*/  IADD3 R26, -R39, 0x40800000, RZ ;  /* 0x40800000271a7810 */ /* 0x000fca0007ffe1ff */
[----:B------:R-:W-:Y:S01]  /*2070*/  FFMA.FTZ R44, R26, R23, -1 ;  /* 0xbf8000001a2c7423 */ /* 0x000fe20000010017 */
[----:B------:R-:W-:Y:S01]  /*2080*/  IADD3 R26, R38, -R39, RZ ;  /* 0x80000027261a7210 */ /* 0x000fe20007ffe0ff */
[----:B------:R-:W-:Y:S01]  /*2090*/  @!P1 FMUL R43, R43, 0.5 ;  /* 0x3f0000002b2b9820 */ /* 0x000fe20000400000 */
[----:B------:R-:W-:-:S03]  /*20a0*/  I2FP.F32.S32 R39, R39 ;  /* 0x0000002700277245 */ /* 0x000fc60000201400 */
[----:B------:R-:W-:Y:S02]  /*20b0*/  FADD R26, R26, R44 ;  /* 0x0000002c1a1a7221 */ /* 0x000fe40000000000 */
[----:B------:R-:W-:Y:S02]  /*20c0*/  FMUL R39, R39, 1.1920928955078125e-07 ;  /* 0x3400000027277820 */ /* 0x000fe40000400000 */
[----:B------:R-:W-:-:S04]  /*20d0*/  FFMA.FTZ R44, R26, -R22, 0.10546888411045074463 ;  /* 0x3dd800121a2c7423 */ /* 0x000fc80000010816 */
[----:B------:R-:W-:-:S04]  /*20e0*/  FFMA.FTZ R44, R26, R44, -0.13229703903198242188 ;  /* 0xbe0778e01a2c7423 */ /* 0x000fc8000001002c */
[----:B------:R-:W-:-:S04]  /*20f0*/  FFMA.FTZ R44, R26, R44, 0.14491446316242218018 ;  /* 0x3e1464751a2c7423 */ /* 0x000fc8000001002c */
[----:B------:R-:W-:-:S04]  /*2100*/  FFMA.FTZ R44, R26, R44, -0.16641564667224884033 ;  /* 0xbe2a68dd1a2c7423 */ /* 0x000fc8000001002c */
[----:B------:R-:W-:-:S04]  /*2110*/  FFMA.FTZ R44, R26, R44, 0.19988867640495300293 ;  /* 0x3e4caf9e1a2c7423 */ /* 0x000fc8000001002c */
[----:B------:R-:W-:-:S04]  /*2120*/  FFMA.FTZ R44, R26, R44, -0.25000196695327758789 ;  /* 0xbe8000421a2c7423 */ /* 0x000fc8000001002c */
[----:B------:R-:W-:-:S04]  /*2130*/  FFMA.FTZ R44, R26, R44, 0.33333510160446166992 ;  /* 0x3eaaaae61a2c7423 */ /* 0x000fc8000001002c */
[----:B------:R-:W-:-:S04]  /*2140*/  FFMA.FTZ R44, R26, R44, -0.5 ;  /* 0xbf0000001a2c7423 */ /* 0x000fc8000001002c */
[----:B------:R-:W-:-:S04]  /*2150*/  FMUL R44, R26, R44 ;  /* 0x0000002c1a2c7220 */ /* 0x000fc80000400000 */
[----:B------:R-:W-:Y:S01]  /*2160*/  FFMA.FTZ R26, R26, R44, R26 ;  /* 0x0000002c1a1a7223 */ /* 0x000fe2000001001a */
[----:B------:R-:W-:-:S03]  /*2170*/  FMUL R44, R31, 1.1920928955078125e-07 ;  /* 0x340000001f2c7820 */ /* 0x000fc60000400000 */
[----:B------:R-:W-:Y:S01]  /*2180*/  FFMA.FTZ R26, R39, 0.69314718246459960938, R26 ;  /* 0x3f317218271a7823 */ /* 0x000fe2000001001a */
[----:B------:R-:W-:Y:S01]  /*2190*/  FFMA.FTZ R31, R44, 0.69314718246459960938, R41 ;  /* 0x3f3172182c1f7823 */ /* 0x000fe20000010029 */
[----:B------:R-:W-:Y:S01]  /*21a0*/  FMUL R41, R42, 1.1920928955078125e-07 ;  /* 0x340000002a297820 */ /* 0x000fe20000400000 */
[----:B------:R-:W-:-:S03]  /*21b0*/  FMUL R42, R21, 1.4426950216293334961 ;  /* 0x3fb8aa3b152a7820 */ /* 0x000fc60000400000 */
[----:B------:R-:W-:Y:S02]  /*21c0*/  FFMA.FTZ R36, R41, 0.69314718246459960938, R36 ;  /* 0x3f31721829247823 */ /* 0x000fe40000010024 */
[----:B------:R-:W0:Y:S01]  /*21d0*/  MUFU.EX2 R41, R43 ;  /* 0x0000002b00297308 */ /* 0x000e220000000800 */
[----:B------:R-:W-:-:S13]  /*21e0*/  FSETP.GEU.AND P0, PT, R42, -126, PT ;  /* 0xc2fc00002a00780b */ /* 0x000fda0003f0e000 */
[----:B------:R-:W-:Y:S01]  /*21f0*/  @!P0 FMUL R42, R42, 0.5 ;  /* 0x3f0000002a2a8820 */ /* 0x000fe20000400000 */
[----:B0-----:R-:W-:Y:S01]  /*2200*/  @!P1 FMUL R41, R41, R41 ;  /* 0x0000002929299220 */ /* 0x001fe20000400000 */
[----:B------:R-:W-:Y:S02]  /*2210*/  ISETP.GE.U32.AND P1, PT, R24, 0x7f800000, PT ;  /* 0x7f8000001800780c */ /* 0x000fe40003f26070 */
[----:B------:R0:W1:Y:S01]  /*2220*/  MUFU.EX2 R40, R42 ;  /* 0x0000002a00287308 */ /* 0x0000620000000800 */
[----:B------:R-:W-:-:S05]  /*2230*/  FADD.FTZ.RZ R44, R41, 1 ;  /* 0x3f800000292c7421 */ /* 0x000fca000001c000 */
[----:B------:R-:W-:-:S04]  /*2240*/  IADD3 R44, R44, -0x3f400000, RZ ;  /* 0xc0c000002c2c7810 */ /* 0x000fc80007ffe0ff */
[----:B0-----:R-:W-:Y:S01]  /*2250*/  LOP3.LUT R42, R44, 0xff800000, RZ, 0xc0, !PT ;  /* 0xff8000002c2a7812 */ /* 0x001fe200078ec0ff */
[----:B------:R-:W-:Y:S06]  /*2260*/  @!P4 BRA `(.L_x_15) ;  /* 0x000000000014c947 */ /* 0x000fec0003800000 */
[----:B------:R-:W-:-:S13]  /*2270*/  ISETP.GE.AND P4, PT, R28, -0x407fffff, PT ;  /* 0xbf8000011c00780c */ /* 0x000fda0003f86270 */
[----:B------:R-:W-:-:S05]  /*2280*/  @P4 MOV R39, 0x7f800000 ;  /* 0x7f80000000274802 */ /* 0x000fca0000000f00 */
[C---:B------:R-:W-:Y:S01]  /*2290*/  @P4 FFMA.FTZ R34, R28.reuse, R39, +INF ;  /* 0x7f8000001c224423 */ /* 0x040fe20000010027 */
[----:B------:R-:W-:-:S04]  /*22a0*/  FSETP.NEU.AND P4, PT, R28, RZ, PT ;  /* 0x000000ff1c00720b */ /* 0x000fc80003f8d000 */
[----:B------:R-:W-:-:S09]  /*22b0*/  FSEL R34, R34, -RZ, P4 ;  /* 0x800000ff22227208 */ /* 0x000fd20002000000 */
.L_x_15:
[----:B------:R-:W-:Y:S05]  /*22c0*/  BSYNC B0 ;  /* 0x0000000000007941 */ /* 0x000fea0003800000 */
.L_x_14:
[----:B------:R-:W-:Y:S01]  /*22d0*/  BSSY B0, `(.L_x_16) ;  /* 0x0000008000007945 */ /* 0x000fe20003800000 */
[----:B------:R-:W-:-:S03]  /*22e0*/  IADD3 R28, -R42, 0x40800000, RZ ;  /* 0x408000002a1c7810 */ /* 0x000fc60007ffe1ff */
[----:B------:R-:W-:Y:S05]  /*22f0*/  @!P1 BRA `(.L_x_17) ;  /* 0x0000000000149947 */ /* 0x000fea0003800000 */
[----:B------:R-:W-:-:S13]  /*2300*/  ISETP.GE.AND P1, PT, R24, -0x407fffff, PT ;  /* 0xbf8000011800780c */ /* 0x000fda0003f26270 */
[----:B------:R-:W-:-:S05]  /*2310*/  @P1 MOV R39, 0x7f800000 ;  /* 0x7f80000000271802 */ /* 0x000fca0000000f00 */
[C---:B------:R-:W-:Y:S01]  /*2320*/  @P1 FFMA.FTZ R31, R24.reuse, R39, +INF ;  /* 0x7f800000181f1423 */ /* 0x040fe20000010027 */
[----:B------:R-:W-:-:S04]  /*2330*/  FSETP.NEU.AND P1, PT, R24, RZ, PT ;  /* 0x000000ff1800720b */ /* 0x000fc80003f2d000 */
[----:B------:R-:W-:-:S09]  /*2340*/  FSEL R31, R31, -RZ, P1 ;  /* 0x800000ff1f1f7208 */ /* 0x000fd20000800000 */
.L_x_17:
[----:B------:R-:W-:Y:S05]  /*2350*/  BSYNC B0 ;  /* 0x0000000000007941 */ /* 0x000fea0003800000 */
.L_x_16:
[----:B------:R-:W-:Y:S01]  /*2360*/  BSSY B0, `(.L_x_18) ;  /* 0x0000009000007945 */ /* 0x000fe20003800000 */
[----:B------:R-:W-:Y:S01]  /*2370*/  FFMA.FTZ R39, R28, R23, -1 ;  /* 0xbf8000001c277423 */ /* 0x000fe20000010017 */
[----:B------:R-:W-:Y:S02]  /*2380*/  IADD3 R24, R41, -R42, RZ ;  /* 0x8000002a29187210 */ /* 0x000fe40007ffe0ff */
[----:B------:R-:W-:Y:S05]  /*2390*/  @!P2 BRA `(.L_x_19) ;  /* 0x000000000014a947 */ /* 0x000fea0003800000 */
[----:B------:R-:W-:-:S13]  /*23a0*/  ISETP.GE.AND P1, PT, R19, -0x407fffff, PT ;  /* 0xbf8000011300780c */ /* 0x000fda0003f26270 */
[----:B------:R-:W-:-:S05]  /*23b0*/  @P1 MOV R28, 0x7f800000 ;  /* 0x7f800000001c1802 */ /* 0x000fca0000000f00 */
[C---:B------:R-:W-:Y:S01]  /*23c0*/  @P1 FFMA.FTZ R36, R19.reuse, R28, +INF ;  /* 0x7f80000013241423 */ /* 0x040fe2000001001c */
[----:B------:R-:W-:-:S04]  /*23d0*/  FSETP.NEU.AND P1, PT, R19, RZ, PT ;  /* 0x000000ff1300720b */ /* 0x000fc80003f2d000 */
[----:B------:R-:W-:-:S09]  /*23e0*/  FSEL R36, R36, -RZ, P1 ;  /* 0x800000ff24247208 */ /* 0x000fd20000800000 */
.L_x_19:
[----:B------:R-:W-:Y:S05]  /*23f0*/  BSYNC B0 ;  /* 0x0000000000007941 */ /* 0x000fea0003800000 */
.L_x_18:
[----:B------:R-:W-:Y:S01]  /*2400*/  BSSY B0, `(.L_x_20) ;  /* 0x0000009000007945 */ /* 0x000fe20003800000 */
[----:B------:R-:W-:Y:S01]  /*2410*/  FADD R19, R24, R39 ;  /* 0x0000002718137221 */ /* 0x000fe20000000000 */
[----:B-1----:R-:W-:Y:S02]  /*2420*/  @!P0 FMUL R40, R40, R40 ;  /* 0x0000002828288220 */ /* 0x002fe40000400000 */
[----:B------:R-:W-:Y:S05]  /*2430*/  @!P3 BRA `(.L_x_21) ;  /* 0x000000000014b947 */ /* 0x000fea0003800000 */
[----:B------:R-:W-:-:S13]  /*2440*/  ISETP.GE.AND P0, PT, R37, -0x407fffff, PT ;  /* 0xbf8000012500780c */ /* 0x000fda0003f06270 */
[----:B------:R-:W-:-:S05]  /*2450*/  @P0 MOV R24, 0x7f800000 ;  /* 0x7f80000000180802 */ /* 0x000fca0000000f00 */
[C---:B------:R-:W-:Y:S01]  /*2460*/  @P0 FFMA.FTZ R33, R37.reuse, R24, +INF ;  /* 0x7f80000025210423 */ /* 0x040fe20000010018 */
[----:B------:R-:W-:-:S04]  /*2470*/  FSETP.NEU.AND P0, PT, R37, RZ, PT ;  /* 0x000000ff2500720b */ /* 0x000fc80003f0d000 */
[----:B------:R-:W-:-:S09]  /*2480*/  FSEL R33, R33, -RZ, P0 ;  /* 0x800000ff21217208 */ /* 0x000fd20000000000 */
.L_x_21:
[----:B------:R-:W-:Y:S05]  /*2490*/  BSYNC B0 ;  /* 0x0000000000007941 */ /* 0x000fea0003800000 */
.L_x_20:
[----:B------:R-:W-:Y:S01]  /*24a0*/  ISETP.GE.U32.AND P0, PT, R38, 0x7f800000, PT ;  /* 0x7f8000002600780c */ /* 0x000fe20003f06070 */
[----:B------:R-:W-:Y:S01]  /*24b0*/  FADD.FTZ.RZ R28, R40, 1 ;  /* 0x3f800000281c7421 */ /* 0x000fe2000001c000 */
[C---:B------:R-:W-:Y:S01]  /*24c0*/  FFMA.FTZ R24, R19.reuse, -R22, 0.10546888411045074463 ;  /* 0x3dd8001213187423 */ /* 0x040fe20000010816 */
[----:B------:R-:W-:Y:S03]  /*24d0*/  BSSY B0, `(.L_x_22) ;  /* 0x000000b000007945 */ /* 0x000fe60003800000 */
[----:B------:R-:W-:Y:S01]  /*24e0*/  IADD3 R28, R28, -0x3f400000, RZ ;  /* 0xc0c000001c1c7810 */ /* 0x000fe20007ffe0ff */
[----:B------:R-:W-:-:S03]  /*24f0*/  FFMA.FTZ R24, R19, R24, -0.13229703903198242188 ;  /* 0xbe0778e013187423 */ /* 0x000fc60000010018 */
[----:B------:R-:W-:Y:S01]  /*2500*/  LOP3.LUT R37, R28, 0xff800000, RZ, 0xc0, !PT ;  /* 0xff8000001c257812 */ /* 0x000fe200078ec0ff */
[----:B------:R-:W-:Y:S02]  /*2510*/  FFMA.FTZ R24, R19, R24, 0.14491446316242218018 ;  /* 0x3e14647513187423 */ /* 0x000fe40000010018 */
[----:B------:R-:W-:Y:S05]  /*2520*/  @!P0 BRA `(.L_x_23) ;  /* 0x0000000000148947 */ /* 0x000fea0003800000 */
[----:B------:R-:W-:-:S13]  /*2530*/  ISETP.GE.AND P0, PT, R38, -0x407fffff, PT ;  /* 0xbf8000012600780c */ /* 0x000fda0003f06270 */
[----:B------:R-:W-:-:S05]  /*2540*/  @P0 MOV R39, 0x7f800000 ;  /* 0x7f80000000270802 */ /* 0x000fca0000000f00 */
[C---:B------:R-:W-:Y:S01]  /*2550*/  @P0 FFMA.FTZ R26, R38.reuse, R39, +INF ;  /* 0x7f800000261a0423 */ /* 0x040fe20000010027 */
[----:B------:R-:W-:-:S04]  /*2560*/  FSETP.NEU.AND P0, PT, R38, RZ, PT ;  /* 0x000000ff2600720b */ /* 0x000fc80003f0d000 */
[----:B------:R-:W-:-:S09]  /*2570*/  FSEL R26, R26, -RZ, P0 ;  /* 0x800000ff1a1a7208 */ /* 0x000fd20000000000 */
.L_x_23:
[----:B------:R-:W-:Y:S05]  /*2580*/  BSYNC B0 ;  /* 0x0000000000007941 */ /* 0x000fea0003800000 */
.L_x_22:
[----:B------:R-:W-:Y:S01]  /*2590*/  IADD3 R28, -R37, 0x40800000, RZ ;  /* 0x40800000251c7810 */ /* 0x000fe20007ffe1ff */
[----:B------:R-:W-:Y:S01]  /*25a0*/  FFMA.FTZ R24, R19, R24, -0.16641564667224884033 ;  /* 0xbe2a68dd13187423 */ /* 0x000fe20000010018 */
[----:B------:R-:W-:Y:S01]  /*25b0*/  IADD3 R39, R40, -R37, RZ ;  /* 0x8000002528277210 */ /* 0x000fe20007ffe0ff */
[----:B------:R-:W-:Y:S01]  /*25c0*/  BSSY B0, `(.L_x_24) ;  /* 0x000001f000007945 */ /* 0x000fe20003800000 */
[----:B------:R-:W-:Y:S01]  /*25d0*/  ISETP.GE.U32.AND P0, PT, R41, 0x7f800000, PT ;  /* 0x7f8000002900780c */ /* 0x000fe20003f06070 */
[----:B------:R-:W-:Y:S01]  /*25e0*/  FFMA.FTZ R24, R19, R24, 0.19988867640495300293 ;  /* 0x3e4caf9e13187423 */ /* 0x000fe20000010018 */
[----:B------:R-:W-:-:S03]  /*25f0*/  FFMA.FTZ R28, R28, R23, -1 ;  /* 0xbf8000001c1c7423 */ /* 0x000fc60000010017 */
[----:B------:R-:W-:Y:S01]  /*2600*/  FFMA.FTZ R24, R19, R24, -0.25000196695327758789 ;  /* 0xbe80004213187423 */ /* 0x000fe20000010018 */
[----:B------:R-:W-:Y:S01]  /*2610*/  FADD R39, R39, R28 ;  /* 0x0000001c27277221 */ /* 0x000fe20000000000 */
[----:B------:R-:W-:Y:S02]  /*2620*/  FMUL R28, R17, 1.4426950216293334961 ;  /* 0x3fb8aa3b111c7820 */ /* 0x000fe40000400000 */
[----:B------:R-:W-:-:S03]  /*2630*/  FFMA.FTZ R24, R19, R24, 0.33333510160446166992 ;  /* 0x3eaaaae613187423 */ /* 0x000fc60000010018 */
[----:B------:R-:W-:Y:S01]  /*2640*/  FSETP.GEU.AND P1, PT, R28, -126, PT ;  /* 0xc2fc00001c00780b */ /* 0x000fe20003f2e000 */
[----:B------:R-:W-:-:S04]  /*2650*/  FFMA.FTZ R24, R19, R24, -0.5 ;  /* 0xbf00000013187423 */ /* 0x000fc80000010018 */
[----:B------:R-:W-:-:S04]  /*2660*/  FMUL R24, R19, R24 ;  /* 0x0000001813187220 */ /* 0x000fc80000400000 */
[----:B------:R-:W-:Y:S01]  /*2670*/  FFMA.FTZ R19, R19, R24, R19 ;  /* 0x0000001813137223 */ /* 0x000fe20000010013 */
[----:B------:R-:W-:-:S03]  /*2680*/  FFMA.FTZ R24, R39, -R22, 0.10546888411045074463 ;  /* 0x3dd8001227187423 */ /* 0x000fc60000010816 */
[----:B------:R-:W-:Y:S01]  /*2690*/  @!P1 FMUL R28, R28, 0.5 ;  /* 0x3f0000001c1c9820 */ /* 0x000fe20000400000 */
[C---:B------:R-:W-:Y:S01]  /*26a0*/  FFMA.FTZ R38, R39.reuse, R24, -0.13229703903198242188 ;  /* 0xbe0778e027267423 */ /* 0x040fe20000010018 */
[----:B------:R-:W-:Y:S01]  /*26b0*/  I2FP.F32.S32 R24, R42 ;  /* 0x0000002a00187245 */ /* 0x000fe20000201400 */
[----:B------:R-:W-:Y:S02]  /*26c0*/  FMUL R42, R16, 1.4426950216293334961 ;  /* 0x3fb8aa3b102a7820 */ /* 0x000fe40000400000 */
[C---:B------:R-:W-:Y:S01]  /*26d0*/  FFMA.FTZ R38, R39.reuse, R38, 0.14491446316242218018 ;  /* 0x3e14647527267423 */ /* 0x040fe20000010026 */
[----:B------:R-:W0:Y:S01]  /*26e0*/  MUFU.EX2 R28, R28 ;  /* 0x0000001c001c7308 */ /* 0x000e220000000800 */
[----:B------:R-:W-:Y:S01]  /*26f0*/  FMUL R24, R24, 1.1920928955078125e-07 ;  /* 0x3400000018187820 */ /* 0x000fe20000400000 */
[----:B------:R-:W-:Y:S01]  /*2700*/  FSETP.GEU.AND P2, PT, R42, -126, PT ;  /* 0xc2fc00002a00780b */ /* 0x000fe20003f4e000 */
[----:B------:R-:W-:Y:S02]  /*2710*/  FFMA.FTZ R38, R39, R38, -0.16641564667224884033 ;  /* 0xbe2a68dd27267423 */ /* 0x000fe40000010026 */
[----:B------:R-:W-:-:S02]  /*2720*/  FFMA.FTZ R19, R24, 0.69314718246459960938, R19 ;  /* 0x3f31721818137823 */ /* 0x000fc40000010013 */
[----:B------:R-:W-:-:S04]  /*2730*/  FFMA.FTZ R38, R39, R38, 0.19988867640495300293 ;  /* 0x3e4caf9e27267423 */ /* 0x000fc80000010026 */
[----:B------:R-:W-:Y:S01]  /*2740*/  FFMA.FTZ R38, R39, R38, -0.25000196695327758789 ;  /* 0xbe80004227267423 */ /* 0x000fe20000010026 */
[----:B------:R-:W-:Y:S06]  /*2750*/  @!P0 BRA `(.L_x_25) ;  /* 0x0000000000148947 */ /* 0x000fec0003800000 */
[----:B------:R-:W-:-:S13]  /*2760*/  ISETP.GE.AND P0, PT, R41, -0x407fffff, PT ;  /* 0xbf8000012900780c */ /* 0x000fda0003f06270 */
[----:B------:R-:W-:-:S05]  /*2770*/  @P0 MOV R24, 0x7f800000 ;  /* 0x7f80000000180802 */ /* 0x000fca0000000f00 */
[C---:B------:R-:W-:Y:S01]  /*2780*/  @P0 FFMA.FTZ R19, R41.reuse, R24, +INF ;  /* 0x7f80000029130423 */ /* 0x040fe20000010018 */
[----:B------:R-:W-:-:S04]  /*2790*/  FSETP.NEU.AND P0, PT, R41, RZ, PT ;  /* 0x000000ff2900720b */ /* 0x000fc80003f0d000 */
[----:B------:R-:W-:-:S09]  /*27a0*/  FSEL R19, R19, -RZ, P0 ;  /* 0x800000ff13137208 */ /* 0x000fd20000000000 */
.L_x_25:
[----:B------:R-:W-:Y:S05]  /*27b0*/  BSYNC B0 ;  /* 0x0000000000007941 */ /* 0x000fea0003800000 */
.L_x_24:
[C---:B------:R-:W-:Y:S01]  /*27c0*/  FFMA.FTZ R38, R39.reuse, R38, 0.33333510160446166992 ;  /* 0x3eaaaae627267423 */ /* 0x040fe20000010026 */
[----:B------:R-:W-:Y:S01]  /*27d0*/  @!P2 FMUL R42, R42, 0.5 ;  /* 0x3f0000002a2aa820 */ /* 0x000fe20000400000 */
[----:B0-----:R-:W-:Y:S01]  /*27e0*/  @!P1 FMUL R28, R28, R28 ;  /* 0x0000001c1c1c9220 */ /* 0x001fe20000400000 */
[----:B------:R-:W-:Y:S01]  /*27f0*/  I2FP.F32.S32 R37, R37 ;  /* 0x0000002500257245 */ /* 0x000fe20000201400 */
[C---:B------:R-:W-:Y:S01]  /*2800*/  FFMA.FTZ R24, R39.reuse, R38, -0.5 ;  /* 0xbf00000027187423 */ /* 0x040fe20000010026 */
[----:B------:R-:W-:Y:S01]  /*2810*/  ISETP.GE.U32.AND P0, PT, R40, 0x7f800000, PT ;  /* 0x7f8000002800780c */ /* 0x000fe20003f06070 */
[----:B------:R-:W0:Y:S01]  /*2820*/  MUFU.EX2 R38, R42 ;  /* 0x0000002a00267308 */ /* 0x000e220000000800 */
[----:B------:R-:W-:Y:S01]  /*2830*/  BSSY B0, `(.L_x_26) ;  /* 0x000002a000007945 */ /* 0x000fe20003800000 */
[----:B------:R-:W-:-:S04]  /*2840*/  FMUL R24, R39, R24 ;  /* 0x0000001827187220 */ /* 0x000fc80000400000 */
[----:B------:R-:W-:Y:S01]  /*2850*/  FFMA.FTZ R39, R39, R24, R39 ;  /* 0x0000001827277223 */ /* 0x000fe20000010027 */
[----:B------:R-:W-:-:S05]  /*2860*/  FADD.FTZ.RZ R24, R28, 1 ;  /* 0x3f8000001c187421 */ /* 0x000fca000001c000 */
[----:B------:R-:W-:Y:S01]  /*2870*/  IADD3 R41, R24, -0x3f400000, RZ ;  /* 0xc0c0000018297810 */ /* 0x000fe20007ffe0ff */
[----:B------:R-:W-:Y:S01]  /*2880*/  FMUL R24, R37, 1.1920928955078125e-07 ;  /* 0x3400000025187820 */ /* 0x000fe20000400000 */
[----:B0-----:R-:W-:Y:S02]  /*2890*/  @!P2 FMUL R38, R38, R38 ;  /* 0x000000262626a220 */ /* 0x001fe40000400000 */
[----:B------:R-:W-:Y:S01]  /*28a0*/  LOP3.LUT R37, R41, 0xff800000, RZ, 0xc0, !PT ;  /* 0xff80000029257812 */ /* 0x000fe200078ec0ff */
[----:B------:R-:W-:Y:S01]  /*28b0*/  FFMA.FTZ R24, R24, 0.69314718246459960938, R39 ;  /* 0x3f31721818187823 */ /* 0x000fe20000010027 */
[----:B------:R-:W-:Y:S02]  /*28c0*/  FADD.FTZ.RZ R39, R38, 1 ;  /* 0x3f80000026277421 */ /* 0x000fe4000001c000 */
[----:B------:R-:W-:Y:S02]  /*28d0*/  IADD3 R42, -R37, 0x40800000, RZ ;  /* 0x40800000252a7810 */ /* 0x000fe40007ffe1ff */
[----:B------:R-:W-:-:S02]  /*28e0*/  IADD3 R41, R28, -R37, RZ ;  /* 0x800000251c297210 */ /* 0x000fc40007ffe0ff */
[----:B------:R-:W-:Y:S01]  /*28f0*/  IADD3 R39, R39, -0x3f400000, RZ ;  /* 0xc0c0000027277810 */ /* 0x000fe20007ffe0ff */
[----:B------:R-:W-:-:S03]  /*2900*/  FFMA.FTZ R42, R42, R23, -1 ;  /* 0xbf8000002a2a7423 */ /* 0x000fc60000010017 */
[----:B------:R-:W-:Y:S01]  /*2910*/  LOP3.LUT R39, R39, 0xff800000, RZ, 0xc0, !PT ;  /* 0xff80000027277812 */ /* 0x000fe200078ec0ff */
[----:B------:R-:W-:-:S03]  /*2920*/  FADD R41, R41, R42 ;  /* 0x0000002a29297221 */ /* 0x000fc60000000000 */
[----:B------:R-:W-:-:S05]  /*2930*/  IADD3 R42, -R39, 0x40800000, RZ ;  /* 0x40800000272a7810 */ /* 0x000fca0007ffe1ff */
[----:B------:R-:W-:Y:S01]  /*2940*/  FFMA.FTZ R44, R42, R23, -1 ;  /* 0xbf8000002a2c7423 */ /* 0x000fe20000010017 */
[----:B------:R-:W-:Y:S01]  /*2950*/  FFMA.FTZ R42, R41, -R22, 0.10546888411045074463 ;  /* 0x3dd80012292a7423 */ /* 0x000fe20000010816 */
[----:B------:R-:W-:-:S03]  /*2960*/  IADD3 R23, R38, -R39, RZ ;  /* 0x8000002726177210 */ /* 0x000fc60007ffe0ff */
[----:B------:R-:W-:Y:S02]  /*2970*/  FFMA.FTZ R42, R41, R42, -0.13229703903198242188 ;  /* 0xbe0778e0292a7423 */ /* 0x000fe4000001002a */
[----:B------:R-:W-:Y:S02]  /*2980*/  FADD R23, R23, R44 ;  /* 0x0000002c17177221 */ /* 0x000fe40000000000 */
[----:B------:R-:W-:Y:S02]  /*2990*/  FFMA.FTZ R42, R41, R42, 0.14491446316242218018 ;  /* 0x3e146475292a7423 */ /* 0x000fe4000001002a */
[----:B------:R-:W-:Y:S02]  /*29a0*/  FFMA.FTZ R22, R23, -R22, 0.10546888411045074463 ;  /* 0x3dd8001217167423 */ /* 0x000fe40000010816 */
[----:B------:R-:W-:Y:S02]  /*29b0*/  FFMA.FTZ R42, R41, R42, -0.16641564667224884033 ;  /* 0xbe2a68dd292a7423 */ /* 0x000fe4000001002a */
[----:B------:R-:W-:-:S02]  /*29c0*/  FFMA.FTZ R22, R23, R22, -0.13229703903198242188 ;  /* 0xbe0778e017167423 */ /* 0x000fc40000010016 */
[----:B------:R-:W-:Y:S02]  /*29d0*/  FFMA.FTZ R42, R41, R42, 0.19988867640495300293 ;  /* 0x3e4caf9e292a7423 */ /* 0x000fe4000001002a */
[----:B------:R-:W-:Y:S02]  /*29e0*/  FFMA.FTZ R22, R23, R22, 0.14491446316242218018 ;  /* 0x3e14647517167423 */ /* 0x000fe40000010016 */
[----:B------:R-:W-:Y:S02]  /*29f0*/  FFMA.FTZ R42, R41, R42, -0.25000196695327758789 ;  /* 0xbe800042292a7423 */ /* 0x000fe4000001002a */
[----:B------:R-:W-:Y:S02]  /*2a00*/  FFMA.FTZ R44, R23, R22, -0.16641564667224884033 ;  /* 0xbe2a68dd172c7423 */ /* 0x000fe40000010016 */
[----:B------:R-:W-:Y:S02]  /*2a10*/  FFMA.FTZ R42, R41, R42, 0.33333510160446166992 ;  /* 0x3eaaaae6292a7423 */ /* 0x000fe4000001002a */
[----:B------:R-:W-:-:S02]  /*2a20*/  FFMA.FTZ R44, R23, R44, 0.19988867640495300293 ;  /* 0x3e4caf9e172c7423 */ /* 0x000fc4000001002c */
[----:B------:R-:W-:Y:S02]  /*2a30*/  FFMA.FTZ R42, R41, R42, -0.5 ;  /* 0xbf000000292a7423 */ /* 0x000fe4000001002a */
[----:B------:R-:W-:Y:S02]  /*2a40*/  FFMA.FTZ R44, R23, R44, -0.25000196695327758789 ;  /* 0xbe800042172c7423 */ /* 0x000fe4000001002c */
[----:B------:R-:W-:-:S04]  /*2a50*/  FMUL R22, R41, R42 ;  /* 0x0000002a29167220 */ /* 0x000fc80000400000 */
[----:B------:R-:W-:Y:S01]  /*2a60*/  FFMA.FTZ R22, R41, R22, R41 ;  /* 0x0000001629167223 */ /* 0x000fe20000010029 */
[----:B------:R-:W-:Y:S06]  /*2a70*/  @!P0 BRA `(.L_x_27) ;  /* 0x0000000000148947 */ /* 0x000fec0003800000 */
[----:B------:R-:W-:-:S13]  /*2a80*/  ISETP.GE.AND P0, PT, R40, -0x407fffff, PT ;  /* 0xbf8000012800780c */ /* 0x000fda0003f06270 */
[----:B------:R-:W-:-:S05]  /*2a90*/  @P0 MOV R41, 0x7f800000 ;  /* 0x7f80000000290802 */ /* 0x000fca0000000f00 */
[C---:B------:R-:W-:Y:S01]  /*2aa0*/  @P0 FFMA.FTZ R24, R40.reuse, R41, +INF ;  /* 0x7f80000028180423 */ /* 0x040fe20000010029 */
[----:B------:R-:W-:-:S04]  /*2ab0*/  FSETP.NEU.AND P0, PT, R40, RZ, PT ;  /* 0x000000ff2800720b */ /* 0x000fc80003f0d000 */
[----:B------:R-:W-:-:S09]  /*2ac0*/  FSEL R24, R24, -RZ, P0 ;  /* 0x800000ff18187208 */ /* 0x000fd20000000000 */
.L_x_27:
[----:B------:R-:W-:Y:S05]  /*2ad0*/  BSYNC B0 ;  /* 0x0000000000007941 */ /* 0x000fea0003800000 */
.L_x_26:
[----:B------:R-:W-:Y:S01]  /*2ae0*/  ISETP.GE.U32.AND P1, PT, R28, 0x7f800000, PT ;  /* 0x7f8000001c00780c */ /* 0x000fe20003f26070 */
[C---:B------:R-:W-:Y:S01]  /*2af0*/  FFMA.FTZ R44, R23.reuse, R44, 0.33333510160446166992 ;  /* 0x3eaaaae6172c7423 */ /* 0x040fe2000001002c */
[----:B------:R-:W-:Y:S01]  /*2b00*/  I2FP.F32.S32 R37, R37 ;  /* 0x0000002500257245 */ /* 0x000fe20000201400 */
[----:B------:R-:W-:Y:S01]  /*2b10*/  BSSY B0, `(.L_x_28) ;  /* 0x0000010000007945 */ /* 0x000fe20003800000 */
[----:B------:R-:W-:Y:S01]  /*2b20*/  I2FP.F32.S32 R39, R39 ;  /* 0x0000002700277245 */ /* 0x000fe20000201400 */
[----:B------:R-:W-:Y:S01]  /*2b30*/  FFMA.FTZ R44, R23, R44, -0.5 ;  /* 0xbf000000172c7423 */ /* 0x000fe2000001002c */
[----:B------:R-:W-:Y:S01]  /*2b40*/  FSETP.GT.AND P0, PT, R4, 20, PT ;  /* 0x41a000000400780b */ /* 0x000fe20003f04000 */
[----:B------:R-:W-:Y:S01]  /*2b50*/  FMUL R37, R37, 1.1920928955078125e-07 ;  /* 0x3400000025257820 */ /* 0x000fe20000400000 */
[----:B------:R-:W-:Y:S01]  /*2b60*/  ISETP.GE.U32.AND P3, PT, R38, 0x7f800000, PT ;  /* 0x7f8000002600780c */ /* 0x000fe20003f66070 */
[----:B------:R-:W-:Y:S01]  /*2b70*/  FMUL R44, R23, R44 ;  /* 0x0000002c172c7220 */ /* 0x000fe20000400000 */
[----:B------:R-:W-:Y:S01]  /*2b80*/  FMUL R39, R39, 1.1920928955078125e-07 ;  /* 0x3400000027277820 */ /* 0x000fe20000400000 */
[----:B------:R-:W-:-:S02]  /*2b90*/  FFMA.FTZ R22, R37, 0.69314718246459960938, R22 ;  /* 0x3f31721825167823 */ /* 0x000fc40000010016 */
[----:B------:R-:W-:Y:S01]  /*2ba0*/  FFMA.FTZ R44, R23, R44, R23 ;  /* 0x0000002c172c7223 */ /* 0x000fe20000010017 */
[----:B------:R-:W-:Y:S07]  /*2bb0*/  @!P1 BRA `(.L_x_29) ;  /* 0x0000000000149947 */ /* 0x000fee0003800000 */
[C---:B------:R-:W-:Y:S02]  /*2bc0*/  ISETP.GE.AND P1, PT, R28.reuse, -0x407fffff, PT ;  /* 0xbf8000011c00780c */ /* 0x040fe40003f26270 */
[----:B------:R-:W-:-:S11]  /*2bd0*/  FSETP.NEU.AND P2, PT, R28, RZ, PT ;  /* 0x000000ff1c00720b */ /* 0x000fd60003f4d000 */
[----:B------:R-:W-:-:S05]  /*2be0*/  @P1 MOV R23, 0x7f800000 ;  /* 0x7f80000000171802 */ /* 0x000fca0000000f00 */
[----:B------:R-:W-:-:S05]  /*2bf0*/  @P1 FFMA.FTZ R22, R28, R23, +INF ;  /* 0x7f8000001c161423 */ /* 0x000fca0000010017 */
[----:B------:R-:W-:-:S07]  /*2c00*/  FSEL R22, R22, -RZ, P2 ;  /* 0x800000ff16167208 */ /* 0x000fce0001000000 */
.L_x_29:
[----:B------:R-:W-:Y:S05]  /*2c10*/  BSYNC B0 ;  /* 0x0000000000007941 */ /* 0x000fea0003800000 */
.L_x_28:
[----:B------:R-:W-:Y:S01]  /*2c20*/  BSSY B0, `(.L_x_30) ;  /* 0x0000008000007945 */ /* 0x000fe20003800000 */
[----:B------:R-:W-:-:S03]  /*2c30*/  FFMA.FTZ R23, R39, 0.69314718246459960938, R44 ;  /* 0x3f31721827177823 */ /* 0x000fc6000001002c */
[----:B------:R-:W-:Y:S05]  /*2c40*/  @!P3 BRA `(.L_x_31) ;  /* 0x000000000014b947 */ /* 0x000fea0003800000 */
[C---:B------:R-:W-:Y:S02]  /*2c50*/  ISETP.GE.AND P1, PT, R38.reuse, -0x407fffff, PT ;  /* 0xbf8000012600780c */ /* 0x040fe40003f26270 */
[----:B------:R-:W-:-:S11]  /*2c60*/  FSETP.NEU.AND P2, PT, R38, RZ, PT ;  /* 0x000000ff2600720b */ /* 0x000fd60003f4d000 */
[----:B------:R-:W-:-:S05]  /*2c70*/  @P1 MOV R37, 0x7f800000 ;  /* 0x7f80000000251802 */ /* 0x000fca0000000f00 */
[----:B------:R-:W-:-:S05]  /*2c80*/  @P1 FFMA.FTZ R23, R38, R37, +INF ;  /* 0x7f80000026171423 */ /* 0x000fca0000010025 */
[----:B------:R-:W-:-:S07]  /*2c90*/  FSEL R23, R23, -RZ, P2 ;  /* 0x800000ff17177208 */ /* 0x000fce0001000000 */
.L_x_31:
[----:B------:R-:W-:Y:S05]  /*2ca0*/  BSYNC B0 ;  /* 0x0000000000007941 */ /* 0x000fea0003800000 */
.L_x_30:
[----:B------:R-:W-:Y:S01]  /*2cb0*/  FSEL R35, R4, R35, P0 ;  /* 0x0000002304237208 */ /* 0x000fe20000000000 */
[----:B------:R-:W-:Y:S01]  /*2cc0*/  BSSY B0, `(.L_x_32) ;  /* 0x0000018000007945 */ /* 0x000fe20003800000 */
[----:B------:R-:W-:Y:S02]  /*2cd0*/  FSETP.GT.AND P1, PT, R5, 20, PT ;  /* 0x41a000000500780b */ /* 0x000fe40003f24000 */
[----:B------:R-:W-:Y:S01]  /*2ce0*/  FSETP.GT.AND P0, PT, R6, 20, PT ;  /* 0x41a000000600780b */ /* 0x000fe20003f04000 */
[----:B------:R-:W-:Y:S01]  /*2cf0*/  FADD.FTZ R39, |R35|, -RZ ;  /* 0x800000ff23277221 */ /* 0x000fe20000010200 */
[----:B------:R-:W-:-:S04]  /*2d00*/  FSEL R28, R5, R0, P1 ;  /* 0x00000000051c7208 */ /* 0x000fc80000800000 */
[----:B------:R-:W-:-:S13]  /*2d10*/  FSETP.GE.AND P2, PT, R39, 0.60000002384185791016, PT ;  /* 0x3f19999a2700780b */ /* 0x000fda0003f46000 */
[----:B------:R-:W-:Y:S05]  /*2d20*/  @!P2 BRA `(.L_x_33) ;  /* 0x000000000028a947 */ /* 0x000fea0003800000 */
[C---:B------:R-:W-:Y:S01]  /*2d30*/  FMUL R0, R39.reuse, 2.8853900432586669922 ;  /* 0x4038aa3b27007820 */ /* 0x040fe20000400000 */
[----:B------:R-:W-:Y:S01]  /*2d40*/  HFMA2.MMA R38, -RZ, RZ, 1.875, 0 ;  /* 0x3f800000ff267435 */ /* 0x000fe200000001ff */
[----:B------:R-:W-:-:S04]  /*2d50*/  FSETP.GE.AND P1, PT, R39, 9.010913848876953125, PT ;  /* 0x41102cb42700780b */ /* 0x000fc80003f26000 */
[----:B------:R-:W0:Y:S02]  /*2d60*/  MUFU.EX2 R0, R0 ;  /* 0x0000000000007308 */ /* 0x000e240000000800 */
[----:B0-----:R-:W-:-:S06]  /*2d70*/  FADD R37, R0, 1 ;  /* 0x3f80000000257421 */ /* 0x001fcc0000000000 */
[----:B------:R-:W0:Y:S02]  /*2d80*/  MUFU.RCP R37, R37 ;  /* 0x0000002500257308 */ /* 0x000e240000001000 */
[----:B0-----:R-:W-:-:S05]  /*2d90*/  FFMA.FTZ R38, R37, -2, R38 ;  /* 0xc000000025267823 */ /* 0x001fca0000010026 */
[----:B------:R-:W-:-:S04]  /*2da0*/  FSEL R38, R38, 1, !P1 ;  /* 0x3f80000026267808 */ /* 0x000fc80004800000 */
[----:B------:R-:W-:Y:S01]  /*2db0*/  LOP3.LUT R35, R38, 0x80000000, R35, 0xf8, !PT ;  /* 0x8000000026237812 */ /* 0x000fe200078ef823 */
[----:B------:R-:W-:Y:S06]  /*2dc0*/  BRA `(.L_x_34) ;  /* 0x00000000001c7947 */ /* 0x000fec0003800000 */
.L_x_33:
[----:B------:R-:W-:Y:S01]  /*2dd0*/  MOV R0, 0x3c80f082 ;  /* 0x3c80f08200007802 */ /* 0x000fe20000000f00 */
[----:B------:R-:W-:-:S04]  /*2de0*/  FMUL R37, R35, R35 ;  /* 0x0000002323257220 */ /* 0x000fc80000400000 */
[----:B------:R-:W-:-:S04]  /*2df0*/  FFMA.FTZ R0, R37, R0, -0.052303962409496307373 ;  /* 0xbd563cae25007423 */ /* 0x000fc80000010000 */
[----:B------:R-:W-:-:S04]  /*2e00*/  FFMA.FTZ R0, R37, R0, 0.1331529766321182251 ;  /* 0x3e08594125007423 */ /* 0x000fc80000010000 */
[----:B------:R-:W-:-:S04]  /*2e10*/  FFMA.FTZ R0, R37, R0, -0.33332768082618713379 ;  /* 0xbeaaa9ed25007423 */ /* 0x000fc80000010000 */
[----:B------:R-:W-:-:S04]  /*2e20*/  FFMA.FTZ R0, R37, R0, RZ ;  /* 0x0000000025007223 */ /* 0x000fc800000100ff */
[----:B------:R-:W-:-:S07]  /*2e30*/  FFMA.FTZ R35, R35, R0, R35 ;  /* 0x0000000023237223 */ /* 0x000fce0000010023 */
.L_x_34:
[----:B------:R-:W-:Y:S05]  /*2e40*/  BSYNC B0 ;  /* 0x0000000000007941 */ /* 0x000fea0003800000 */
.L_x_32:
[----:B------:R-:W-:Y:S01]  /*2e50*/  FADD.FTZ R39, |R28|, -RZ ;  /* 0x800000ff1c277221 */ /* 0x000fe20000010200 */
[----:B------:R-:W-:Y:S01]  /*2e60*/  BSSY B0, `(.L_x_35) ;  /* 0x0000016000007945 */ /* 0x000fe20003800000 */
[----:B------:R-:W-:Y:S02]  /*2e70*/  FSETP.GT.AND P1, PT, R7, 20, PT ;  /* 0x41a000000700780b */ /* 0x000fe40003f24000 */
[----:B------:R-:W-:Y:S02]  /*2e80*/  FSEL R25, R6, R25, P0 ;  /* 0x0000001906197208 */ /* 0x000fe40000000000 */
        /* <DEDUP_REMOVED lines=12> */
.L_x_36:
[----:B------:R-:W-:Y:S01]  /*2f50*/  MOV R0, 0x3c80f082 ;  /* 0x3c80f08200007802 */ /* 0x000fe20000000f00 */
[----:B------:R-:W-:-:S04]  /*2f60*/  FMUL R37, R28, R28 ;  /* 0x0000001c1c257220 */ /* 0x000fc80000400000 */
[----:B------:R-:W-:-:S04]  /*2f70*/  FFMA.FTZ R0, R37, R0, -0.052303962409496307373 ;  /* 0xbd563cae25007423 */ /* 0x000fc80000010000 */
[----:B------:R-:W-:-:S04]  /*2f80*/  FFMA.FTZ R0, R37, R0, 0.1331529766321182251 ;  /* 0x3e08594125007423 */ /* 0x000fc80000010000 */
[----:B------:R-:W-:-:S04]  /*2f90*/  FFMA.FTZ R0, R37, R0, -0.33332768082618713379 ;  /* 0xbeaaa9ed25007423 */ /* 0x000fc80000010000 */
[----:B------:R-:W-:-:S04]  /*2fa0*/  FFMA.FTZ R37, R37, R0, RZ ;  /* 0x0000000025257223 */ /* 0x000fc800000100ff */
[----:B------:R-:W-:-:S07]  /*2fb0*/  FFMA.FTZ R28, R28, R37, R28 ;  /* 0x000000251c1c7223 */ /* 0x000fce000001001c */
.L_x_37:
[----:B------:R-:W-:Y:S05]  /*2fc0*/  BSYNC B0 ;  /* 0x0000000000007941 */ /* 0x000fea0003800000 */
.L_x_35:
        /* <DEDUP_REMOVED lines=16> */
.L_x_39:
[----:B------:R-:W-:Y:S01]  /*30d0*/  MOV R0, 0x3c80f082 ;  /* 0x3c80f08200007802 */ /* 0x000fe20000000f00 */
[----:B------:R-:W-:-:S04]  /*30e0*/  FMUL R37, R25, R25 ;  /* 0x0000001919257220 */ /* 0x000fc80000400000 */
[----:B------:R-:W-:-:S04]  /*30f0*/  FFMA.FTZ R0, R37, R0, -0.052303962409496307373 ;  /* 0xbd563cae25007423 */ /* 0x000fc80000010000 */
[----:B------:R-:W-:-:S04]  /*3100*/  FFMA.FTZ R0, R37, R0, 0.1331529766321182251 ;  /* 0x3e08594125007423 */ /* 0x000fc80000010000 */
[----:B------:R-:W-:-:S04]  /*3110*/  FFMA.FTZ R0, R37, R0, -0.33332768082618713379 ;  /* 0xbeaaa9ed25007423 */ /* 0x000fc80000010000 */
[----:B------:R-:W-:-:S04]  /*3120*/  FFMA.FTZ R0, R37, R0, RZ ;  /* 0x0000000025007223 */ /* 0x000fc800000100ff */
[----:B------:R-:W-:-:S07]  /*3130*/  FFMA.FTZ R25, R25, R0, R25 ;  /* 0x0000000019197223 */ /* 0x000fce0000010019 */
.L_x_40:
[----:B------:R-:W-:Y:S05]  /*3140*/  BSYNC B0 ;  /* 0x0000000000007941 */ /* 0x000fea0003800000 */
.L_x_38:
        /* <DEDUP_REMOVED lines=16> */
.L_x_42:
[----:B------:R-:W-:Y:S01]  /*3250*/  MOV R0, 0x3c80f082 ;  /* 0x3c80f08200007802 */ /* 0x000fe20000000f00 */
[----:B------:R-:W-:-:S04]  /*3260*/  FMUL R37, R30, R30 ;  /* 0x0000001e1e257220 */ /* 0x000fc80000400000 */
[----:B------:R-:W-:-:S04]  /*3270*/  FFMA.FTZ R0, R37, R0, -0.052303962409496307373 ;  /* 0xbd563cae25007423 */ /* 0x000fc80000010000 */
[----:B------:R-:W-:-:S04]  /*3280*/  FFMA.FTZ R0, R37, R0, 0.1331529766321182251 ;  /* 0x3e08594125007423 */ /* 0x000fc80000010000 */
[----:B------:R-:W-:-:S04]  /*3290*/  FFMA.FTZ R0, R37, R0, -0.33332768082618713379 ;  /* 0xbeaaa9ed25007423 */ /* 0x000fc80000010000 */
[----:B------:R-:W-:-:S04]  /*32a0*/  FFMA.FTZ R37, R37, R0, RZ ;  /* 0x0000000025257223 */ /* 0x000fc800000100ff */
[----:B------:R-:W-:-:S07]  /*32b0*/  FFMA.FTZ R30, R30, R37, R30 ;  /* 0x000000251e1e7223 */ /* 0x000fce000001001e */
.L_x_43:
[----:B------:R-:W-:Y:S05]  /*32c0*/  BSYNC B0 ;  /* 0x0000000000007941 */ /* 0x000fea0003800000 */
.L_x_41:
        /* <DEDUP_REMOVED lines=16> */
.L_x_45:
[----:B------:R-:W-:Y:S01]  /*33d0*/  MOV R0, 0x3c80f082 ;  /* 0x3c80f08200007802 */ /* 0x000fe20000000f00 */
[----:B------:R-:W-:-:S04]  /*33e0*/  FMUL R37, R27, R27 ;  /* 0x0000001b1b257220 */ /* 0x000fc80000400000 */
[----:B------:R-:W-:-:S04]  /*33f0*/  FFMA.FTZ R0, R37, R0, -0.052303962409496307373 ;  /* 0xbd563cae25007423 */ /* 0x000fc80000010000 */
[----:B------:R-:W-:-:S04]  /*3400*/  FFMA.FTZ R0, R37, R0, 0.1331529766321182251 ;  /* 0x3e08594125007423 */ /* 0x000fc80000010000 */
[----:B------:R-:W-:-:S04]  /*3410*/  FFMA.FTZ R0, R37, R0, -0.33332768082618713379 ;  /* 0xbeaaa9ed25007423 */ /* 0x000fc80000010000 */
[----:B------:R-:W-:-:S04]  /*3420*/  FFMA.FTZ R0, R37, R0, RZ ;  /* 0x0000000025007223 */ /* 0x000fc800000100ff */
[----:B------:R-:W-:-:S07]  /*3430*/  FFMA.FTZ R27, R27, R0, R27 ;  /* 0x000000001b1b7223 */ /* 0x000fce000001001b */
.L_x_46:
[----:B------:R-:W-:Y:S05]  /*3440*/  BSYNC B0 ;  /* 0x0000000000007941 */ /* 0x000fea0003800000 */
.L_x_44:
        /* <DEDUP_REMOVED lines=16> */
.L_x_48:
[----:B------:R-:W-:Y:S01]  /*3550*/  MOV R0, 0x3c80f082 ;  /* 0x3c80f08200007802 */ /* 0x000fe20000000f00 */
[----:B------:R-:W-:-:S04]  /*3560*/  FMUL R37, R32, R32 ;  /* 0x0000002020257220 */ /* 0x000fc80000400000 */
[----:B------:R-:W-:-:S04]  /*3570*/  FFMA.FTZ R0, R37, R0, -0.052303962409496307373 ;  /* 0xbd563cae25007423 */ /* 0x000fc80000010000 */
[----:B------:R-:W-:-:S04]  /*3580*/  FFMA.FTZ R0, R37, R0, 0.1331529766321182251 ;  /* 0x3e08594125007423 */ /* 0x000fc80000010000 */
[----:B------:R-:W-:-:S04]  /*3590*/  FFMA.FTZ R0, R37, R0, -0.33332768082618713379 ;  /* 0xbeaaa9ed25007423 */ /* 0x000fc80000010000 */
[----:B------:R-:W-:-:S04]  /*35a0*/  FFMA.FTZ R37, R37, R0, RZ ;  /* 0x0000000025257223 */ /* 0x000fc800000100ff */
[----:B------:R-:W-:-:S07]  /*35b0*/  FFMA.FTZ R32, R32, R37, R32 ;  /* 0x0000002520207223 */ /* 0x000fce0000010020 */
.L_x_49:
[----:B------:R-:W-:Y:S05]  /*35c0*/  BSYNC B0 ;  /* 0x0000000000007941 */ /* 0x000fea0003800000 */
.L_x_47:
        /* <DEDUP_REMOVED lines=16> */
.L_x_51:
[----:B------:R-:W-:Y:S01]  /*36d0*/  MOV R0, 0x3c80f082 ;  /* 0x3c80f08200007802 */ /* 0x000fe20000000f00 */
[----:B------:R-:W-:-:S04]  /*36e0*/  FMUL R37, R29, R29 ;  /* 0x0000001d1d257220 */ /* 0x000fc80000400000 */
[----:B------:R-:W-:-:S04]  /*36f0*/  FFMA.FTZ R0, R37, R0, -0.052303962409496307373 ;  /* 0xbd563cae25007423 */ /* 0x000fc80000010000 */
[----:B------:R-:W-:-:S04]  /*3700*/  FFMA.FTZ R0, R37, R0, 0.1331529766321182251 ;  /* 0x3e08594125007423 */ /* 0x000fc80000010000 */
[----:B------:R-:W-:-:S04]  /*3710*/  FFMA.FTZ R0, R37, R0, -0.33332768082618713379 ;  /* 0xbeaaa9ed25007423 */ /* 0x000fc80000010000 */
[----:B------:R-:W-:-:S04]  /*3720*/  FFMA.FTZ R0, R37, R0, RZ ;  /* 0x0000000025007223 */ /* 0x000fc800000100ff */
[----:B------:R-:W-:-:S07]  /*3730*/  FFMA.FTZ R29, R29, R0, R29 ;  /* 0x000000001d1d7223 */ /* 0x000fce000001001d */
.L_x_52:
[----:B------:R-:W-:Y:S05]  /*3740*/  BSYNC B0 ;  /* 0x0000000000007941 */ /* 0x000fea0003800000 */
.L_x_50:
        /* <DEDUP_REMOVED lines=16> */
.L_x_54:
[----:B------:R-:W-:Y:S01]  /*3850*/  MOV R0, 0x3c80f082 ;  /* 0x3c80f08200007802 */ /* 0x000fe20000000f00 */
[----:B------:R-:W-:-:S04]  /*3860*/  FMUL R37, R34, R34 ;  /* 0x0000002222257220 */ /* 0x000fc80000400000 */
[----:B------:R-:W-:-:S04]  /*3870*/  FFMA.FTZ R0, R37, R0, -0.052303962409496307373 ;  /* 0xbd563cae25007423 */ /* 0x000fc80000010000 */
[----:B------:R-:W-:-:S04]  /*3880*/  FFMA.FTZ R0, R37, R0, 0.1331529766321182251 ;  /* 0x3e08594125007423 */ /* 0x000fc80000010000 */
[----:B------:R-:W-:-:S04]  /*3890*/  FFMA.FTZ R0, R37, R0, -0.33332768082618713379 ;  /* 0xbeaaa9ed25007423 */ /* 0x000fc80000010000 */
[----:B------:R-:W-:-:S04]  /*38a0*/  FFMA.FTZ R37, R37, R0, RZ ;  /* 0x0000000025257223 */ /* 0x000fc800000100ff */
[----:B------:R-:W-:-:S07]  /*38b0*/  FFMA.FTZ R34, R34, R37, R34 ;  /* 0x0000002522227223 */ /* 0x000fce0000010022 */
.L_x_55:
[----:B------:R-:W-:Y:S05]  /*38c0*/  BSYNC B0 ;  /* 0x0000000000007941 */ /* 0x000fea0003800000 */
.L_x_53:
        /* <DEDUP_REMOVED lines=16> */
.L_x_57:
[----:B------:R-:W-:Y:S01]  /*39d0*/  MOV R0, 0x3c80f082 ;  /* 0x3c80f08200007802 */ /* 0x000fe20000000f00 */
[----:B------:R-:W-:-:S04]  /*39e0*/  FMUL R37, R31, R31 ;  /* 0x0000001f1f257220 */ /* 0x000fc80000400000 */
[----:B------:R-:W-:-:S04]  /*39f0*/  FFMA.FTZ R0, R37, R0, -0.052303962409496307373 ;  /* 0xbd563cae25007423 */ /* 0x000fc80000010000 */
[----:B------:R-:W-:-:S04]  /*3a00*/  FFMA.FTZ R0, R37, R0, 0.1331529766321182251 ;  /* 0x3e08594125007423 */ /* 0x000fc80000010000 */
[----:B------:R-:W-:-:S04]  /*3a10*/  FFMA.FTZ R0, R37, R0, -0.33332768082618713379 ;  /* 0xbeaaa9ed25007423 */ /* 0x000fc80000010000 */
[----:B------:R-:W-:-:S04]  /*3a20*/  FFMA.FTZ R0, R37, R0, RZ ;  /* 0x0000000025007223 */ /* 0x000fc800000100ff */
[----:B------:R-:W-:-:S07]  /*3a30*/  FFMA.FTZ R31, R31, R0, R31 ;  /* 0x000000001f1f7223 */ /* 0x000fce000001001f */
.L_x_58:
[----:B------:R-:W-:Y:S05]  /*3a40*/  BSYNC B0 ;  /* 0x0000000000007941 */ /* 0x000fea0003800000 */
.L_x_56:
        /* <DEDUP_REMOVED lines=16> */
.L_x_60:
[----:B------:R-:W-:Y:S01]  /*3b50*/  MOV R0, 0x3c80f082 ;  /* 0x3c80f08200007802 */ /* 0x000fe20000000f00 */
[----:B------:R-:W-:-:S04]  /*3b60*/  FMUL R37, R36, R36 ;  /* 0x0000002424257220 */ /* 0x000fc80000400000 */
[----:B------:R-:W-:-:S04]  /*3b70*/  FFMA.FTZ R0, R37, R0, -0.052303962409496307373 ;  /* 0xbd563cae25007423 */ /* 0x000fc80000010000 */
[----:B------:R-:W-:-:S04]  /*3b80*/  FFMA.FTZ R0, R37, R0, 0.1331529766321182251 ;  /* 0x3e08594125007423 */ /* 0x000fc80000010000 */
[----:B------:R-:W-:-:S04]  /*3b90*/  FFMA.FTZ R0, R37, R0, -0.33332768082618713379 ;  /* 0xbeaaa9ed25007423 */ /* 0x000fc80000010000 */
[----:B------:R-:W-:-:S04]  /*3ba0*/  FFMA.FTZ R37, R37, R0, RZ ;  /* 0x0000000025257223 */ /* 0x000fc800000100ff */
[----:B------:R-:W-:-:S07]  /*3bb0*/  FFMA.FTZ R36, R36, R37, R36 ;  /* 0x0000002524247223 */ /* 0x000fce0000010024 */
.L_x_61:
[----:B------:R-:W-:Y:S05]  /*3bc0*/  BSYNC B0 ;  /* 0x0000000000007941 */ /* 0x000fea0003800000 */
.L_x_59:
        /* <DEDUP_REMOVED lines=16> */
.L_x_63:
[----:B------:R-:W-:Y:S01]  /*3cd0*/  MOV R0, 0x3c80f082 ;  /* 0x3c80f08200007802 */ /* 0x000fe20000000f00 */
[----:B------:R-:W-:-:S04]  /*3ce0*/  FMUL R37, R33, R33 ;  /* 0x0000002121257220 */ /* 0x000fc80000400000 */
[----:B------:R-:W-:-:S04]  /*3cf0*/  FFMA.FTZ R0, R37, R0, -0.052303962409496307373 ;  /* 0xbd563cae25007423 */ /* 0x000fc80000010000 */
[----:B------:R-:W-:-:S04]  /*3d00*/  FFMA.FTZ R0, R37, R0, 0.1331529766321182251 ;  /* 0x3e08594125007423 */ /* 0x000fc80000010000 */
[----:B------:R-:W-:-:S04]  /*3d10*/  FFMA.FTZ R0, R37, R0, -0.33332768082618713379 ;  /* 0xbeaaa9ed25007423 */ /* 0x000fc80000010000 */
[----:B------:R-:W-:-:S04]  /*3d20*/  FFMA.FTZ R0, R37, R0, RZ ;  /* 0x0000000025007223 */ /* 0x000fc800000100ff */
[----:B------:R-:W-:-:S07]  /*3d30*/  FFMA.FTZ R33, R33, R0, R33 ;  /* 0x0000000021217223 */ /* 0x000fce0000010021 */
.L_x_64:
[----:B------:R-:W-:Y:S05]  /*3d40*/  BSYNC B0 ;  /* 0x0000000000007941 */ /* 0x000fea0003800000 */
.L_x_62:
        /* <DEDUP_REMOVED lines=16> */
.L_x_66:
[----:B------:R-:W-:Y:S01]  /*3e50*/  MOV R0, 0x3c80f082 ;  /* 0x3c80f08200007802 */ /* 0x000fe20000000f00 */
[----:B------:R-:W-:-:S04]  /*3e60*/  FMUL R37, R26, R26 ;  /* 0x0000001a1a257220 */ /* 0x000fc80000400000 */
[----:B------:R-:W-:-:S04]  /*3e70*/  FFMA.FTZ R0, R37, R0, -0.052303962409496307373 ;  /* 0xbd563cae25007423 */ /* 0x000fc80000010000 */
[----:B------:R-:W-:-:S04]  /*3e80*/  FFMA.FTZ R0, R37, R0, 0.1331529766321182251 ;  /* 0x3e08594125007423 */ /* 0x000fc80000010000 */
[----:B------:R-:W-:-:S04]  /*3e90*/  FFMA.FTZ R0, R37, R0, -0.33332768082618713379 ;  /* 0xbeaaa9ed25007423 */ /* 0x000fc80000010000 */
[----:B------:R-:W-:-:S04]  /*3ea0*/  FFMA.FTZ R37, R37, R0, RZ ;  /* 0x0000000025257223 */ /* 0x000fc800000100ff */
[----:B------:R-:W-:-:S07]  /*3eb0*/  FFMA.FTZ R26, R26, R37, R26 ;  /* 0x000000251a1a7223 */ /* 0x000fce000001001a */
.L_x_67:
[----:B------:R-:W-:Y:S05]  /*3ec0*/  BSYNC B0 ;  /* 0x0000000000007941 */ /* 0x000fea0003800000 */
.L_x_65:
        /* <DEDUP_REMOVED lines=16> */
.L_x_69:
[----:B------:R-:W-:Y:S01]  /*3fd0*/  MOV R0, 0x3c80f082 ;  /* 0x3c80f08200007802 */ /* 0x000fe20000000f00 */
[----:B------:R-:W-:-:S04]  /*3fe0*/  FMUL R37, R19, R19 ;  /* 0x0000001313257220 */ /* 0x000fc80000400000 */
[----:B------:R-:W-:-:S04]  /*3ff0*/  FFMA.FTZ R0, R37, R0, -0.052303962409496307373 ;  /* 0xbd563cae25007423 */ /* 0x000fc80000010000 */
[----:B------:R-:W-:-:S04]  /*4000*/  FFMA.FTZ R0, R37, R0, 0.1331529766321182251 ;  /* 0x3e08594125007423 */ /* 0x000fc80000010000 */
[----:B------:R-:W-:-:S04]  /*4010*/  FFMA.FTZ R0, R37, R0, -0.33332768082618713379 ;  /* 0xbeaaa9ed25007423 */ /* 0x000fc80000010000 */
[----:B------:R-:W-:-:S04]  /*4020*/  FFMA.FTZ R0, R37, R0, RZ ;  /* 0x0000000025007223 */ /* 0x000fc800000100ff */
[----:B------:R-:W-:-:S07]  /*4030*/  FFMA.FTZ R19, R19, R0, R19 ;  /* 0x0000000013137223 */ /* 0x000fce0000010013 */
.L_x_70:
[----:B------:R-:W-:Y:S05]  /*4040*/  BSYNC B0 ;  /* 0x0000000000007941 */ /* 0x000fea0003800000 */
.L_x_68:
        /* <DEDUP_REMOVED lines=16> */
.L_x_72:
[----:B------:R-:W-:Y:S01]  /*4150*/  MOV R0, 0x3c80f082 ;  /* 0x3c80f08200007802 */ /* 0x000fe20000000f00 */
[----:B------:R-:W-:-:S04]  /*4160*/  FMUL R37, R24, R24 ;  /* 0x0000001818257220 */ /* 0x000fc80000400000 */
[----:B------:R-:W-:-:S04]  /*4170*/  FFMA.FTZ R0, R37, R0, -0.052303962409496307373 ;  /* 0xbd563cae25007423 */ /* 0x000fc80000010000 */
[----:B------:R-:W-:-:S04]  /*4180*/  FFMA.FTZ R0, R37, R0, 0.1331529766321182251 ;  /* 0x3e08594125007423 */ /* 0x000fc80000010000 */
[----:B------:R-:W-:-:S04]  /*4190*/  FFMA.FTZ R0, R37, R0, -0.33332768082618713379 ;  /* 0xbeaaa9ed25007423 */ /* 0x000fc80000010000 */
[----:B------:R-:W-:-:S04]  /*41a0*/  FFMA.FTZ R37, R37, R0, RZ ;  /* 0x0000000025257223 */ /* 0x000fc800000100ff */
[----:B------:R-:W-:-:S07]  /*41b0*/  FFMA.FTZ R24, R24, R37, R24 ;  /* 0x0000002518187223 */ /* 0x000fce0000010018 */
.L_x_73:
[----:B------:R-:W-:Y:S05]  /*41c0*/  BSYNC B0 ;  /* 0x0000000000007941 */ /* 0x000fea0003800000 */
.L_x_71:
[----:B------:R-:W-:Y:S01]  /*41d0*/  FADD.FTZ R39, |R22|, -RZ ;  /* 0x800000ff16277221 */ /* 0x000fe20000010200 */
[----:B------:R-:W-:Y:S01]  /*41e0*/  BSSY B0, `(.L_x_74) ;  /* 0x0000015000007945 */ /* 0x000fe20003800000 */
[----:B------:R-:W-:-:S03]  /*41f0*/  FSEL R23, R16, R23, P2 ;  /* 0x0000001710177208 */ /* 0x000fc60001000000 */
        /* <DEDUP_REMOVED lines=12> */
.L_x_75:
[----:B------:R-:W-:Y:S01]  /*42c0*/  MOV R0, 0x3c80f082 ;  /* 0x3c80f08200007802 */ /* 0x000fe20000000f00 */
[----:B------:R-:W-:-:S04]  /*42d0*/  FMUL R37, R22, R22 ;  /* 0x0000001616257220 */ /* 0x000fc80000400000 */
[----:B------:R-:W-:-:S04]  /*42e0*/  FFMA.FTZ R0, R37, R0, -0.052303962409496307373 ;  /* 0xbd563cae25007423 */ /* 0x000fc80000010000 */
[----:B------:R-:W-:-:S04]  /*42f0*/  FFMA.FTZ R0, R37, R0, 0.1331529766321182251 ;  /* 0x3e08594125007423 */ /* 0x000fc80000010000 */
[----:B------:R-:W-:-:S04]  /*4300*/  FFMA.FTZ R0, R37, R0, -0.33332768082618713379 ;  /* 0xbeaaa9ed25007423 */ /* 0x000fc80000010000 */
[----:B------:R-:W-:-:S04]  /*4310*/  FFMA.FTZ R37, R37, R0, RZ ;  /* 0x0000000025257223 */ /* 0x000fc800000100ff */
[----:B------:R-:W-:-:S07]  /*4320*/  FFMA.FTZ R22, R22, R37, R22 ;  /* 0x0000002516167223 */ /* 0x000fce0000010016 */
.L_x_76:
[----:B------:R-:W-:Y:S05]  /*4330*/  BSYNC B0 ;  /* 0x0000000000007941 */ /* 0x000fea0003800000 */
.L_x_74:
[----:B------:R-:W-:Y:S01]  /*4340*/  FADD.FTZ R39, |R23|, -RZ ;  /* 0x800000ff17277221 */ /* 0x000fe20000010200 */
[----:B------:R-:W-:Y:S04]  /*4350*/  BSSY B0, `(.L_x_77) ;  /* 0x0000014000007945 */ /* 0x000fe80003800000 */
        /* <DEDUP_REMOVED lines=12> */
.L_x_78:
[----:B------:R-:W-:Y:S01]  /*4420*/  MOV R0, 0x3c80f082 ;  /* 0x3c80f08200007802 */ /* 0x000fe20000000f00 */
[----:B------:R-:W-:-:S04]  /*4430*/  FMUL R37, R23, R23 ;  /* 0x0000001717257220 */ /* 0x000fc80000400000 */
[----:B------:R-:W-:-:S04]  /*4440*/  FFMA.FTZ R0, R37, R0, -0.052303962409496307373 ;  /* 0xbd563cae25007423 */ /* 0x000fc80000010000 */
[----:B------:R-:W-:-:S04]  /*4450*/  FFMA.FTZ R0, R37, R0, 0.1331529766321182251 ;  /* 0x3e08594125007423 */ /* 0x000fc80000010000 */
[----:B------:R-:W-:-:S04]  /*4460*/  FFMA.FTZ R0, R37, R0, -0.33332768082618713379 ;  /* 0xbeaaa9ed25007423 */ /* 0x000fc80000010000 */
[----:B------:R-:W-:-:S04]  /*4470*/  FFMA.FTZ R0, R37, R0, RZ ;  /* 0x0000000025007223 */ /* 0x000fc800000100ff */
[----:B------:R-:W-:-:S07]  /*4480*/  FFMA.FTZ R23, R23, R0, R23 ;  /* 0x0000000017177223 */ /* 0x000fce0000010017 */
.L_x_79:
[----:B------:R-:W-:Y:S05]  /*4490*/  BSYNC B0 ;  /* 0x0000000000007941 */ /* 0x000fea0003800000 */
.L_x_77:
[----:B------:R-:W0:Y:S01]  /*44a0*/  S2R R37, SR_TID.X ;  /* 0x0000000000257919 */ /* 0x000e220000002100 */
[----:B------:R-:W-:Y:S01]  /*44b0*/  SHF.L.U32 R0, R3, 0x4, RZ ;  /* 0x0000000403007819 */ /* 0x000fe200000006ff */
[----:B------:R-:W-:Y:S01]  /*44c0*/  FMUL R4, R4, R35 ;  /* 0x0000002304047220 */ /* 0x000fe20000400000 */
[----:B------:R-:W-:Y:S01]  /*44d0*/  FMUL R5, R5, R28 ;  /* 0x0000001c05057220 */ /* 0x000fe20000400000 */
[----:B------:R-:W-:Y:S01]  /*44e0*/  BAR.SYNC.DEFER_BLOCKING 0x0 ;  /* 0x0000000000007b1d */ /* 0x000fe20000010000 */
[----:B------:R-:W-:Y:S01]  /*44f0*/  LOP3.LUT R0, R0, 0xff0, RZ, 0xc0, !PT ;  /* 0x00000ff000007812 */ /* 0x000fe200078ec0ff */
[----:B------:R-:W-:Y:S01]  /*4500*/  FMUL R6, R6, R25 ;  /* 0x0000001906067220 */ /* 0x000fe20000400000 */
[----:B------:R-:W-:Y:S01]  /*4510*/  FMUL R7, R7, R30 ;  /* 0x0000001e07077220 */ /* 0x000fe20000400000 */
[----:B------:R-:W-:Y:S01]  /*4520*/  FMUL R8, R8, R27 ;  /* 0x0000001b08087220 */ /* 0x000fe20000400000 */
[----:B------:R-:W-:Y:S01]  /*4530*/  IADD3 R39, R0, UR5, RZ ;  /* 0x0000000500277c10 */ /* 0x000fe2000fffe0ff */
[----:B------:R-:W-:Y:S01]  /*4540*/  FMUL R9, R9, R32 ;  /* 0x0000002009097220 */ /* 0x000fe20000400000 */
[----:B------:R-:W-:Y:S01]  /*4550*/  FMUL R10, R10, R29 ;  /* 0x0000001d0a0a7220 */ /* 0x000fe20000400000 */
[----:B------:R-:W-:Y:S01]  /*4560*/  FMUL R11, R11, R34 ;  /* 0x000000220b0b7220 */ /* 0x000fe20000400000 */
[----:B------:R-:W-:Y:S01]  /*4570*/  LEA R0, R0, R39, 0x2 ;  /* 0x0000002700007211 */ /* 0x000fe200078e10ff */
[----:B------:R-:W-:Y:S01]  /*4580*/  FMUL R12, R12, R31 ;  /* 0x0000001f0c0c7220 */ /* 0x000fe20000400000 */
[----:B------:R-:W-:Y:S01]  /*4590*/  FMUL R13, R13, R36 ;  /* 0x000000240d0d7220 */ /* 0x000fe20000400000 */
[----:B------:R-:W-:Y:S01]  /*45a0*/  FMUL R14, R14, R33 ;  /* 0x000000210e0e7220 */ /* 0x000fe20000400000 */
[----:B------:R-:W-:Y:S01]  /*45b0*/  FMUL R15, R15, R26 ;  /* 0x0000001a0f0f7220 */ /* 0x000fe20000400000 */
[----:B------:R-:W-:Y:S01]  /*45c0*/  FMUL R20, R20, R19 ;  /* 0x0000001314147220 */ /* 0x000fe20000400000 */
[----:B------:R-:W-:Y:S01]  /*45d0*/  FMUL R21, R21, R24 ;  /* 0x0000001815157220 */ /* 0x000fe20000400000 */
[----:B------:R-:W-:Y:S01]  /*45e0*/  FMUL R22, R17, R22 ;  /* 0x0000001611167220 */ /* 0x000fe20000400000 */
[----:B------:R-:W-:Y:S01]  /*45f0*/  FMUL R23, R16, R23 ;  /* 0x0000001710177220 */ /* 0x000fe20000400000 */
[----:B------:R-:W-:-:S04]  /*4600*/  MOV R25, UR4 ;  /* 0x0000000400197c02 */ /* 0x000fc80008000f00 */
[----:B------:R-:W-:Y:S01]  /*4610*/  LOP3.LUT R18, R25, 0xc, R18, 0xf8, !PT ;  /* 0x0000000c19127812 */ /* 0x000fe200078ef812 */
[----:B------:R1:W-:Y:S03]  /*4620*/  STS.128 [R0], R4 ;  /* 0x0000000400007388 */ /* 0x0003e60000000c00 */
[----:B------:R-:W-:Y:S01]  /*4630*/  SHF.R.S32.HI R17, RZ, 0x1f, R18 ;  /* 0x0000001fff117819 */ /* 0x000fe20000011412 */
[----:B------:R-:W-:Y:S01]  /*4640*/  STS.128 [R0+0x10], R8 ;  /* 0x0000100800007388 */ /* 0x000fe20000000c00 */
[----:B0-----:R-:W-:Y:S02]  /*4650*/  SHF.L.U32 R28, R37, 0x2, RZ ;  /* 0x00000002251c7819 */ /* 0x001fe400000006ff */
[----:B------:R-:W-:Y:S01]  /*4660*/  LEA.HI R17, R17, R18, RZ, 0x6 ;  /* 0x0000001211117211 */ /* 0x000fe200078f30ff */
[----:B------:R0:W-:Y:S01]  /*4670*/  STS.128 [R0+0x20], R12 ;  /* 0x0000200c00007388 */ /* 0x0001e20000000c00 */
[----:B------:R-:W-:-:S02]  /*4680*/  LOP3.LUT R28, R28, 0x3fc, RZ, 0xc0, !PT ;  /* 0x000003fc1c1c7812 */ /* 0x000fc400078ec0ff */
[----:B------:R-:W-:Y:S01]  /*4690*/  SHF.L.U32 R17, R17, 0x8, RZ ;  /* 0x0000000811117819 */ /* 0x000fe200000006ff */
[----:B------:R2:W-:Y:S01]  /*46a0*/  STS.128 [R0+0x30], R20 ;  /* 0x0000301400007388 */ /* 0x0005e20000000c00 */
[C---:B------:R-:W-:Y:S02]  /*46b0*/  LOP3.LUT R19, R28.reuse, 0x400, RZ, 0xfc, !PT ;  /* 0x000004001c137812 */ /* 0x040fe400078efcff */
[----:B------:R-:W-:Y:S02]  /*46c0*/  LOP3.LUT R17, R17, 0xffffc000, RZ, 0xc0, !PT ;  /* 0xffffc00011117812 */ /* 0x000fe400078ec0ff */
[----:B-1----:R-:W-:Y:S02]  /*46d0*/  LOP3.LUT R5, R28, 0x800, RZ, 0xfc, !PT ;  /* 0x000008001c057812 */ /* 0x002fe400078efcff */
[----:B------:R-:W-:Y:S02]  /*46e0*/  LOP3.LUT R4, R3, 0xfc, RZ, 0xc0, !PT ;  /* 0x000000fc03047812 */ /* 0x000fe400078ec0ff */
[----:B------:R-:W-:-:S02]  /*46f0*/  LOP3.LUT R19, R19, 0x7f0, RZ, 0xc0, !PT ;  /* 0x000007f013137812 */ /* 0x000fc400078ec0ff */
[----:B------:R-:W-:Y:S01]  /*4700*/  LOP3.LUT R6, R5, 0xbf0, RZ, 0xc0, !PT ;  /* 0x00000bf005067812 */ /* 0x000fe200078ec0ff */
[----:B0-----:R-:W0:Y:S01]  /*4710*/  LDC.64 R12, c[0x0][0x238] ;  /* 0x00008e00ff0c7b82 */ /* 0x001e220000000a00 */
[----:B------:R-:W-:Y:S02]  /*4720*/  LEA R5, R4, UR5, 0x2 ;  /* 0x0000000504057c11 */ /* 0x000fe4000f8e10ff */
[----:B------:R-:W-:Y:S02]  /*4730*/  IADD3 R19, R19, UR5, RZ ;  /* 0x0000000513137c10 */ /* 0x000fe4000fffe0ff */
[----:B------:R-:W-:Y:S02]  /*4740*/  IADD3 R7, R6, UR5, RZ ;  /* 0x0000000506077c10 */ /* 0x000fe4000fffe0ff */
[C---:B------:R-:W-:Y:S01]  /*4750*/  LEA R24, R28.reuse, R5, 0x2 ;  /* 0x000000051c187211 */ /* 0x040fe200078e10ff */
[----:B------:R-:W-:Y:S01]  /*4760*/  BAR.SYNC.DEFER_BLOCKING 0x0 ;  /* 0x0000000000007b1d */ /* 0x000fe20000010000 */
[----:B------:R-:W-:-:S02]  /*4770*/  LEA R8, R28, R19, 0x2 ;  /* 0x000000131c087211 */ /* 0x000fc400078e10ff */
[----:B------:R-:W-:Y:S02]  /*4780*/  LEA R7, R28, R7, 0x2 ;  /* 0x000000071c077211 */ /* 0x000fe400078e10ff */
[----:B------:R-:W-:Y:S02]  /*4790*/  SHF.R.U32.HI R3, RZ, 0x2, R3 ;  /* 0x00000002ff037819 */ /* 0x000fe40000011603 */
[----:B------:R-:W-:Y:S02]  /*47a0*/  SHF.R.S32.HI R15, RZ, 0x1f, R18 ;  /* 0x0000001fff0f7819 */ /* 0x000fe40000011412 */
[----:B------:R-:W-:Y:S02]  /*47b0*/  SGXT.U32 R3, R3, 0x6 ;  /* 0x000000060303781a */ /* 0x000fe40000000000 */
[----:B------:R-:W-:Y:S02]  /*47c0*/  LEA.HI R15, R15, R18, RZ, 0x6 ;  /* 0x000000120f0f7211 */ /* 0x000fe400078f30ff */
[----:B------:R-:W-:-:S02]  /*47d0*/  PRMT R3, R3, 0x6540, R2 ;  /* 0x0000654003037816 */ /* 0x000fc40000000002 */
[----:B------:R-:W-:Y:S02]  /*47e0*/  LOP3.LUT R15, R15, 0xffffffc0, RZ, 0xc0, !PT ;  /* 0xffffffc00f0f7812 */ /* 0x000fe400078ec0ff */
[----:B------:R-:W-:Y:S02]  /*47f0*/  ISETP.GE.AND P0, PT, R18, 0x100, PT ;  /* 0x000001001200780c */ /* 0x000fe40003f06270 */
[----:B------:R-:W-:Y:S02]  /*4800*/  LOP3.LUT R14, R3, 0x40, RZ, 0xfc, !PT ;  /* 0x00000040030e7812 */ /* 0x000fe400078efcff */
[----:B------:R-:W-:Y:S02]  /*4810*/  IADD3 R19, R17, R18, -R15 ;  /* 0x0000001211137210 */ /* 0x000fe40007ffe80f */
[----:B------:R-:W-:Y:S01]  /*4820*/  LOP3.LUT R2, R3, 0x80, RZ, 0xfc, !PT ;  /* 0x0000008003027812 */ /* 0x000fe200078efcff */
[----:B------:R-:W1:Y:S01]  /*4830*/  LDS.128 R24, [R24] ;  /* 0x0000000018187984 */ /* 0x000e620000000c00 */
[----:B------:R-:W-:-:S02]  /*4840*/  LOP3.LUT R15, R28, 0xc00, RZ, 0xfc, !PT ;  /* 0x00000c001c0f7812 */ /* 0x000fc400078efcff */
[C---:B--2---:R-:W-:Y:S01]  /*4850*/  LOP3.LUT R0, R3.reuse, 0xc0, RZ, 0xfc, !PT ;  /* 0x000000c003007812 */ /* 0x044fe200078efcff */
[----:B------:R-:W2:Y:S01]  /*4860*/  LDS.128 R8, [R8+0x1000] ;  /* 0x0010000008087984 */ /* 0x000ea20000000c00 */
[----:B------:R-:W-:Y:S02]  /*4870*/  ISETP.LT.AND P3, PT, R3, 0x100, !P0 ;  /* 0x000001000300780c */ /* 0x000fe40004761270 */
[----:B------:R-:W-:Y:S01]  /*4880*/  ISETP.LT.AND P2, PT, R14, 0x100, !P0 ;  /* 0x000001000e00780c */ /* 0x000fe20004741270 */
[----:B------:R-:W3:Y:S01]  /*4890*/  LDS.128 R4, [R7+0x2000] ;  /* 0x0020000007047984 */ /* 0x000ee20000000c00 */
[----:B------:R-:W-:Y:S02]  /*48a0*/  ISETP.LT.AND P1, PT, R2, 0x100, !P0 ;  /* 0x000001000200780c */ /* 0x000fe40004721270 */
[----:B------:R-:W-:Y:S02]  /*48b0*/  LOP3.LUT R16, R15, 0xff0, RZ, 0xc0, !PT ;  /* 0x00000ff00f107812 */ /* 0x000fe400078ec0ff */
[----:B------:R-:W-:-:S02]  /*48c0*/  LEA R3, R3, R19, 0x6 ;  /* 0x0000001303037211 */ /* 0x000fc400078e30ff */
[----:B------:R-:W-:Y:S02]  /*48d0*/  ISETP.LT.AND P0, PT, R0, 0x100, !P0 ;  /* 0x000001000000780c */ /* 0x000fe40004701270 */
[-C--:B------:R-:W-:Y:S02]  /*48e0*/  LEA R15, R14, R19.reuse, 0x6 ;  /* 0x000000130e0f7211 */ /* 0x080fe400078e30ff */
[----:B------:R-:W-:Y:S01]  /*48f0*/  LEA R17, R2, R19, 0x6 ;  /* 0x0000001302117211 */ /* 0x000fe200078e30ff */
[----:B0-----:R-:W-:Y:S01]  /*4900*/  IMAD.WIDE R2, R3, 0x4, R12 ;  /* 0x0000000403027825 */ /* 0x001fe200078e020c */
[----:B------:R-:W-:-:S03]  /*4910*/  IADD3 R21, R16, UR5, RZ ;  /* 0x0000000510157c10 */ /* 0x000fc6000fffe0ff */
[----:B------:R-:W-:Y:S01]  /*4920*/  IMAD.WIDE R14, R15, 0x4, R12 ;  /* 0x000000040f0e7825 */ /* 0x000fe200078e020c */
[----:B------:R-:W-:-:S03]  /*4930*/  LEA R21, R28, R21, 0x2 ;  /* 0x000000151c157211 */ /* 0x000fc600078e10ff */
[----:B------:R-:W-:Y:S01]  /*4940*/  IMAD.WIDE R16, R17, 0x4, R12 ;  /* 0x0000000411107825 */ /* 0x000fe200078e020c */
[----:B-1----:R0:W-:Y:S04]  /*4950*/  @P3 STG.E.128 desc[UR8][R2.64], R24 ;  /* 0x0000001802003986 */ /* 0x0021e8000c101d08 */
[----:B--2---:R0:W-:Y:S04]  /*4960*/  @P2 STG.E.128 desc[UR8][R14.64], R8 ;  /* 0x000000080e002986 */ /* 0x0041e8000c101d08 */
[----:B---3--:R0:W-:Y:S01]  /*4970*/  @P1 STG.E.128 desc[UR8][R16.64], R4 ;  /* 0x0000000410001986 */ /* 0x0081e2000c101d08 */
[----:B------:R-:W-:Y:S05]  /*4980*/  @!P0 EXIT ;  /* 0x000000000000894d */ /* 0x000fea0003800000 */
[----:B------:R-:W0:Y:S01]  /*4990*/  LDS.128 R20, [R21+0x3000] ;  /* 0x0030000015147984 */ /* 0x000e220000000c00 */
[----:B------:R-:W-:-:S05]  /*49a0*/  LEA R19, R0, R19, 0x6 ;  /* 0x0000001300137211 */ /* 0x000fca00078e30ff */
[----:B------:R-:W-:-:S05]  /*49b0*/  IMAD.WIDE R12, R19, 0x4, R12 ;  /* 0x00000004130c7825 */ /* 0x000fca00078e020c */
[----:B0-----:R-:W-:Y:S01]  /*49c0*/  STG.E.128 desc[UR8][R12.64], R20 ;  /* 0x000000140c007986 */ /* 0x001fe2000c101d08 */
[----:B------:R-:W-:Y:S05]  /*49d0*/  EXIT ;  /* 0x000000000000794d */ /* 0x000fea0003800000 */
.L_x_80:
[----:B------:R-:W-:-:S00]  /*49e0*/  BRA `(.L_x_80) ;  /* 0xfffffffc00fc7947 */ /* 0x000fc0000383ffff */
[----:B------:R-:W-:-:S00]  /*49f0*/  NOP ;  /* 0x0000000000007918 */ /* 0x000fc00000000000 */
        /* <DEDUP_REMOVED lines=8> */
.L_x_81:


//--------------------- .nv.global.init           --------------------------
	.section	.nv.global.init,"aw",@progbits
.nv.global.init:
	.type		_$_str,@object
	.size		_$_str,(_$_str_$_2 - _$_str)
_$_str:
        /*0000*/ 	.byte	0x5f, 0x5f, 0x43, 0x55, 0x44, 0x41, 0x5f, 0x46, 0x54, 0x5a, 0x00
	.type		_$_str_$_2,@object
	.size		_$_str_$_2,(.L_1 - _$_str_$_2)
_$_str_$_2:
        /*000b*/ 	.byte	0x5f, 0x5f, 0x43, 0x55, 0x44, 0x41, 0x5f, 0x50, 0x52, 0x45, 0x43, 0x5f, 0x53, 0x51, 0x52, 0x54
        /*001b*/ 	.byte	0x00
.L_1:


//--------------------- .nv.shared.triton_poi_fused__native_batch_norm_legit_no_training_mul_softplus_tanh_27 --------------------------
	.section	.nv.shared.triton_poi_fused__native_batch_norm_legit_no_training_mul_softplus_tanh_27,"aw",@nobits
	.sectionflags	@""
	.align	16
	.zero		1024


//--------------------- .nv.constant0.triton_poi_fused__native_batch_norm_legit_no_training_mul_softplus_tanh_27 --------------------------
	.section	.nv.constant0.triton_poi_fused__native_batch_norm_legit_no_training_mul_softplus_tanh_27,"a",@progbits
	.sectionflags	@""
	.align	4
.nv.constant0.triton_poi_fused__native_batch_norm_legit_no_training_mul_softplus_tanh_27:
	.zero		584
